//
// Generated by NVIDIA NVVM Compiler
//
// Compiler Build ID: CL-36424714
// Cuda compilation tools, release 13.0, V13.0.88
// Based on NVVM 20.0.0
//

.version 9.0
.target sm_100
.address_size 64

	// .globl	_Z6kernelPhPKf
.global .align 4 .b8 __cudart_i2opi_f[24] = {65, 144, 67, 60, 153, 149, 98, 219, 192, 221, 52, 245, 209, 87, 39, 252, 41, 21, 68, 78, 110, 131, 249, 162};

.visible .entry _Z6kernelPhPKf(
	.param .u64 .ptr .align 1 _Z6kernelPhPKf_param_0,
	.param .u64 .ptr .align 1 _Z6kernelPhPKf_param_1
)
{
	.local .align 4 .b8 	__local_depot0[28];
	.reg .b64 	%SP;
	.reg .b64 	%SPL;
	.reg .pred 	%p<165>;
	.reg .b16 	%rs<8>;
	.reg .b32 	%r<338>;
	.reg .b32 	%f<779>;
	.reg .b64 	%rd<117>;
	.reg .b64 	%fd<13>;

	mov.u64 	%SPL, __local_depot0;
	ld.param.u64 	%rd44, [_Z6kernelPhPKf_param_0];
	ld.param.u64 	%rd45, [_Z6kernelPhPKf_param_1];
	add.u64 	%rd1, %SPL, 0;
	mov.u32 	%r82, %ctaid.x;
	mov.u32 	%r83, %tid.x;
	mov.u32 	%r84, %ntid.x;
	mad.lo.s32 	%r1, %r83, %r84, %r82;
	cvt.rn.f32.u32 	%f88, %r82;
	cvt.rn.f32.u32 	%f89, %r84;
	div.rn.f32 	%f1, %f88, %f89;
	cvt.rn.f32.u32 	%f90, %r83;
	mov.u32 	%r85, %nctaid.x;
	cvt.rn.f32.u32 	%f91, %r85;
	div.rn.f32 	%f2, %f90, %f91;
	setp.gt.f32 	%p1, %f1, 0f3F0BCD14;
	selp.f32 	%f765, 0f3F0BCD14, %f1, %p1;
	mul.f32 	%f92, %f1, 0f3F22F983;
	cvt.rni.s32.f32 	%r333, %f92;
	cvt.rn.f32.s32 	%f93, %r333;
	fma.rn.f32 	%f94, %f93, 0fBFC90FDA, %f1;
	fma.rn.f32 	%f95, %f93, 0fB3A22168, %f94;
	fma.rn.f32 	%f764, %f93, 0fA7C234C5, %f95;
	abs.f32 	%f5, %f1;
	setp.ltu.f32 	%p2, %f5, 0f47CE4780;
	mov.u32 	%r317, %r333;
	mov.f32 	%f759, %f764;
	@%p2 bra 	$L__BB0_8;
	setp.neu.f32 	%p3, %f5, 0f7F800000;
	@%p3 bra 	$L__BB0_3;
	mov.f32 	%f98, 0f00000000;
	mul.rn.f32 	%f759, %f1, %f98;
	mov.b32 	%r317, 0;
	bra.uni 	$L__BB0_8;
$L__BB0_3:
	mov.b32 	%r3, %f1;
	shl.b32 	%r87, %r3, 8;
	or.b32  	%r4, %r87, -2147483648;
	mov.b64 	%rd101, 0;
	mov.b32 	%r314, 0;
	mov.u64 	%rd99, __cudart_i2opi_f;
	mov.u64 	%rd100, %rd1;
$L__BB0_4:
	.pragma "nounroll";
	ld.global.nc.u32 	%r88, [%rd99];
	mad.wide.u32 	%rd49, %r88, %r4, %rd101;
	shr.u64 	%rd101, %rd49, 32;
	st.local.u32 	[%rd100], %rd49;
	add.s32 	%r314, %r314, 1;
	add.s64 	%rd100, %rd100, 4;
	add.s64 	%rd99, %rd99, 4;
	setp.ne.s32 	%p4, %r314, 6;
	@%p4 bra 	$L__BB0_4;
	shr.u32 	%r89, %r3, 23;
	st.local.u32 	[%rd1+24], %rd101;
	and.b32  	%r7, %r89, 31;
	and.b32  	%r90, %r89, 224;
	add.s32 	%r91, %r90, -128;
	shr.u32 	%r92, %r91, 5;
	mul.wide.u32 	%rd50, %r92, 4;
	sub.s64 	%rd8, %rd1, %rd50;
	ld.local.u32 	%r315, [%rd8+24];
	ld.local.u32 	%r316, [%rd8+20];
	setp.eq.s32 	%p5, %r7, 0;
	@%p5 bra 	$L__BB0_7;
	shf.l.wrap.b32 	%r315, %r316, %r315, %r7;
	ld.local.u32 	%r93, [%rd8+16];
	shf.l.wrap.b32 	%r316, %r93, %r316, %r7;
$L__BB0_7:
	shr.u32 	%r94, %r315, 30;
	shf.l.wrap.b32 	%r95, %r316, %r315, 2;
	shl.b32 	%r96, %r316, 2;
	shr.u32 	%r97, %r95, 31;
	add.s32 	%r98, %r97, %r94;
	neg.s32 	%r99, %r98;
	setp.lt.s32 	%p6, %r3, 0;
	selp.b32 	%r317, %r99, %r98, %p6;
	xor.b32  	%r100, %r95, %r3;
	shr.s32 	%r101, %r95, 31;
	xor.b32  	%r102, %r101, %r95;
	xor.b32  	%r103, %r101, %r96;
	cvt.u64.u32 	%rd51, %r102;
	shl.b64 	%rd52, %rd51, 32;
	cvt.u64.u32 	%rd53, %r103;
	or.b64  	%rd54, %rd52, %rd53;
	cvt.rn.f64.s64 	%fd1, %rd54;
	mul.f64 	%fd2, %fd1, 0d3BF921FB54442D19;
	cvt.rn.f32.f64 	%f96, %fd2;
	neg.f32 	%f97, %f96;
	setp.lt.s32 	%p7, %r100, 0;
	selp.f32 	%f759, %f97, %f96, %p7;
$L__BB0_8:
	mul.rn.f32 	%f99, %f759, %f759;
	and.b32  	%r105, %r317, 1;
	setp.eq.b32 	%p8, %r105, 1;
	selp.f32 	%f100, 0f3F800000, %f759, %p8;
	fma.rn.f32 	%f101, %f99, %f100, 0f00000000;
	fma.rn.f32 	%f102, %f99, 0f37CBAC00, 0fBAB607ED;
	selp.f32 	%f103, %f102, 0fB94D4153, %p8;
	selp.f32 	%f104, 0f3D2AAABB, 0f3C0885E4, %p8;
	fma.rn.f32 	%f105, %f103, %f99, %f104;
	selp.f32 	%f106, 0fBEFFFFFF, 0fBE2AAAA8, %p8;
	fma.rn.f32 	%f107, %f105, %f99, %f106;
	fma.rn.f32 	%f108, %f107, %f101, %f100;
	and.b32  	%r106, %r317, 2;
	setp.eq.s32 	%p9, %r106, 0;
	mov.f32 	%f109, 0f00000000;
	sub.f32 	%f110, %f109, %f108;
	selp.f32 	%f111, %f108, %f110, %p9;
	setp.lt.f32 	%p10, %f765, %f111;
	mov.f32 	%f761, %f765;
	@%p10 bra 	$L__BB0_18;
	setp.ltu.f32 	%p11, %f5, 0f47CE4780;
	mov.u32 	%r321, %r333;
	mov.f32 	%f760, %f764;
	@%p11 bra 	$L__BB0_17;
	setp.neu.f32 	%p12, %f5, 0f7F800000;
	@%p12 bra 	$L__BB0_12;
	mov.f32 	%f114, 0f00000000;
	mul.rn.f32 	%f760, %f1, %f114;
	mov.b32 	%r321, 0;
	bra.uni 	$L__BB0_17;
$L__BB0_12:
	mov.b32 	%r16, %f1;
	shl.b32 	%r108, %r16, 8;
	or.b32  	%r17, %r108, -2147483648;
	mov.b64 	%rd104, 0;
	mov.b32 	%r318, 0;
	mov.u64 	%rd102, __cudart_i2opi_f;
	mov.u64 	%rd103, %rd1;
$L__BB0_13:
	.pragma "nounroll";
	ld.global.nc.u32 	%r109, [%rd102];
	mad.wide.u32 	%rd57, %r109, %r17, %rd104;
	shr.u64 	%rd104, %rd57, 32;
	st.local.u32 	[%rd103], %rd57;
	add.s32 	%r318, %r318, 1;
	add.s64 	%rd103, %rd103, 4;
	add.s64 	%rd102, %rd102, 4;
	setp.ne.s32 	%p13, %r318, 6;
	@%p13 bra 	$L__BB0_13;
	shr.u32 	%r110, %r16, 23;
	st.local.u32 	[%rd1+24], %rd104;
	and.b32  	%r20, %r110, 31;
	and.b32  	%r111, %r110, 224;
	add.s32 	%r112, %r111, -128;
	shr.u32 	%r113, %r112, 5;
	mul.wide.u32 	%rd58, %r113, 4;
	sub.s64 	%rd15, %rd1, %rd58;
	ld.local.u32 	%r319, [%rd15+24];
	ld.local.u32 	%r320, [%rd15+20];
	setp.eq.s32 	%p14, %r20, 0;
	@%p14 bra 	$L__BB0_16;
	shf.l.wrap.b32 	%r319, %r320, %r319, %r20;
	ld.local.u32 	%r114, [%rd15+16];
	shf.l.wrap.b32 	%r320, %r114, %r320, %r20;
$L__BB0_16:
	shr.u32 	%r115, %r319, 30;
	shf.l.wrap.b32 	%r116, %r320, %r319, 2;
	shl.b32 	%r117, %r320, 2;
	shr.u32 	%r118, %r116, 31;
	add.s32 	%r119, %r118, %r115;
	neg.s32 	%r120, %r119;
	setp.lt.s32 	%p15, %r16, 0;
	selp.b32 	%r321, %r120, %r119, %p15;
	xor.b32  	%r121, %r116, %r16;
	shr.s32 	%r122, %r116, 31;
	xor.b32  	%r123, %r122, %r116;
	xor.b32  	%r124, %r122, %r117;
	cvt.u64.u32 	%rd59, %r123;
	shl.b64 	%rd60, %rd59, 32;
	cvt.u64.u32 	%rd61, %r124;
	or.b64  	%rd62, %rd60, %rd61;
	cvt.rn.f64.s64 	%fd3, %rd62;
	mul.f64 	%fd4, %fd3, 0d3BF921FB54442D19;
	cvt.rn.f32.f64 	%f112, %fd4;
	neg.f32 	%f113, %f112;
	setp.lt.s32 	%p16, %r121, 0;
	selp.f32 	%f760, %f113, %f112, %p16;
$L__BB0_17:
	mul.rn.f32 	%f115, %f760, %f760;
	and.b32  	%r126, %r321, 1;
	setp.eq.b32 	%p17, %r126, 1;
	selp.f32 	%f116, 0f3F800000, %f760, %p17;
	fma.rn.f32 	%f117, %f115, %f116, 0f00000000;
	fma.rn.f32 	%f118, %f115, 0f37CBAC00, 0fBAB607ED;
	selp.f32 	%f119, %f118, 0fB94D4153, %p17;
	selp.f32 	%f120, 0f3D2AAABB, 0f3C0885E4, %p17;
	fma.rn.f32 	%f121, %f119, %f115, %f120;
	selp.f32 	%f122, 0fBEFFFFFF, 0fBE2AAAA8, %p17;
	fma.rn.f32 	%f123, %f121, %f115, %f122;
	fma.rn.f32 	%f124, %f123, %f117, %f116;
	and.b32  	%r127, %r321, 2;
	setp.eq.s32 	%p18, %r127, 0;
	mov.f32 	%f125, 0f00000000;
	sub.f32 	%f126, %f125, %f124;
	selp.f32 	%f761, %f124, %f126, %p18;
$L__BB0_18:
	mul.f32 	%f127, %f2, 0f3F22F983;
	cvt.rni.s32.f32 	%r337, %f127;
	cvt.rn.f32.s32 	%f128, %r337;
	fma.rn.f32 	%f129, %f128, 0fBFC90FDA, %f2;
	fma.rn.f32 	%f130, %f128, 0fB3A22168, %f129;
	fma.rn.f32 	%f766, %f128, 0fA7C234C5, %f130;
	abs.f32 	%f15, %f2;
	setp.ltu.f32 	%p19, %f15, 0f47CE4780;
	mov.u32 	%r325, %r337;
	mov.f32 	%f762, %f766;
	@%p19 bra 	$L__BB0_26;
	setp.neu.f32 	%p20, %f15, 0f7F800000;
	@%p20 bra 	$L__BB0_21;
	mov.f32 	%f133, 0f00000000;
	mul.rn.f32 	%f762, %f2, %f133;
	mov.b32 	%r325, 0;
	bra.uni 	$L__BB0_26;
$L__BB0_21:
	mov.b32 	%r30, %f2;
	shl.b32 	%r129, %r30, 8;
	or.b32  	%r31, %r129, -2147483648;
	mov.b64 	%rd107, 0;
	mov.b32 	%r322, 0;
	mov.u64 	%rd105, __cudart_i2opi_f;
	mov.u64 	%rd106, %rd1;
$L__BB0_22:
	.pragma "nounroll";
	ld.global.nc.u32 	%r130, [%rd105];
	mad.wide.u32 	%rd65, %r130, %r31, %rd107;
	shr.u64 	%rd107, %rd65, 32;
	st.local.u32 	[%rd106], %rd65;
	add.s32 	%r322, %r322, 1;
	add.s64 	%rd106, %rd106, 4;
	add.s64 	%rd105, %rd105, 4;
	setp.ne.s32 	%p21, %r322, 6;
	@%p21 bra 	$L__BB0_22;
	shr.u32 	%r131, %r30, 23;
	st.local.u32 	[%rd1+24], %rd107;
	and.b32  	%r34, %r131, 31;
	and.b32  	%r132, %r131, 224;
	add.s32 	%r133, %r132, -128;
	shr.u32 	%r134, %r133, 5;
	mul.wide.u32 	%rd66, %r134, 4;
	sub.s64 	%rd22, %rd1, %rd66;
	ld.local.u32 	%r323, [%rd22+24];
	ld.local.u32 	%r324, [%rd22+20];
	setp.eq.s32 	%p22, %r34, 0;
	@%p22 bra 	$L__BB0_25;
	shf.l.wrap.b32 	%r323, %r324, %r323, %r34;
	ld.local.u32 	%r135, [%rd22+16];
	shf.l.wrap.b32 	%r324, %r135, %r324, %r34;
$L__BB0_25:
	shr.u32 	%r136, %r323, 30;
	shf.l.wrap.b32 	%r137, %r324, %r323, 2;
	shl.b32 	%r138, %r324, 2;
	shr.u32 	%r139, %r137, 31;
	add.s32 	%r140, %r139, %r136;
	neg.s32 	%r141, %r140;
	setp.lt.s32 	%p23, %r30, 0;
	selp.b32 	%r325, %r141, %r140, %p23;
	xor.b32  	%r142, %r137, %r30;
	shr.s32 	%r143, %r137, 31;
	xor.b32  	%r144, %r143, %r137;
	xor.b32  	%r145, %r143, %r138;
	cvt.u64.u32 	%rd67, %r144;
	shl.b64 	%rd68, %rd67, 32;
	cvt.u64.u32 	%rd69, %r145;
	or.b64  	%rd70, %rd68, %rd69;
	cvt.rn.f64.s64 	%fd5, %rd70;
	mul.f64 	%fd6, %fd5, 0d3BF921FB54442D19;
	cvt.rn.f32.f64 	%f131, %fd6;
	neg.f32 	%f132, %f131;
	setp.lt.s32 	%p24, %r142, 0;
	selp.f32 	%f762, %f132, %f131, %p24;
$L__BB0_26:
	mul.rn.f32 	%f134, %f762, %f762;
	and.b32  	%r147, %r325, 1;
	setp.eq.b32 	%p25, %r147, 1;
	selp.f32 	%f135, 0f3F800000, %f762, %p25;
	fma.rn.f32 	%f136, %f134, %f135, 0f00000000;
	fma.rn.f32 	%f137, %f134, 0f37CBAC00, 0fBAB607ED;
	selp.f32 	%f138, %f137, 0fB94D4153, %p25;
	selp.f32 	%f139, 0f3D2AAABB, 0f3C0885E4, %p25;
	fma.rn.f32 	%f140, %f138, %f134, %f139;
	selp.f32 	%f141, 0fBEFFFFFF, 0fBE2AAAA8, %p25;
	fma.rn.f32 	%f142, %f140, %f134, %f141;
	fma.rn.f32 	%f143, %f142, %f136, %f135;
	and.b32  	%r148, %r325, 2;
	setp.eq.s32 	%p26, %r148, 0;
	mov.f32 	%f144, 0f00000000;
	sub.f32 	%f145, %f144, %f143;
	selp.f32 	%f146, %f143, %f145, %p26;
	add.f32 	%f147, %f146, 0fBFCAAE49;
	sub.f32 	%f19, %f761, %f147;
	mul.f32 	%f776, %f2, %f1;
	abs.f32 	%f148, %f776;
	mov.f32 	%f149, 0f3FB8AA3B;
	mul.rn.f32 	%f150, %f148, %f149;
	cvt.rzi.f32.f32 	%f151, %f150;
	abs.f32 	%f152, %f151;
	setp.gt.f32 	%p27, %f152, 0f42FC0000;
	mov.f32 	%f153, 0f42FC0000;
	copysign.f32 	%f154, %f151, %f153;
	selp.f32 	%f155, %f154, %f151, %p27;
	fma.rn.f32 	%f156, %f155, 0fBF317218, %f148;
	fma.rn.f32 	%f157, %f155, 0f3102E308, %f156;
	mul.f32 	%f158, %f157, 0f3FB8AA3B;
	add.f32 	%f159, %f155, 0f4B40007D;
	mov.b32 	%r149, %f159;
	shl.b32 	%r150, %r149, 23;
	mov.b32 	%f160, %r150;
	ex2.approx.ftz.f32 	%f161, %f158;
	mul.f32 	%f162, %f161, %f160;
	mov.f32 	%f163, 0fBE000000;
	div.approx.ftz.f32 	%f164, %f163, %f162;
	fma.rn.f32 	%f165, %f162, 0f40000000, %f164;
	mul.f32 	%f166, %f776, %f776;
	fma.rn.f32 	%f167, %f166, 0f363D0ADA, 0f394FFF49;
	fma.rn.f32 	%f168, %f167, %f166, 0f3C08889A;
	fma.rn.f32 	%f169, %f168, %f166, 0f3E2AAAAB;
	mul.f32 	%f170, %f166, %f169;
	fma.rn.f32 	%f171, %f170, %f776, %f776;
	setp.ge.f32 	%p28, %f148, 0f3F800000;
	copysign.f32 	%f172, %f776, %f165;
	selp.f32 	%f21, %f172, %f171, %p28;
	setp.neu.f32 	%p29, %f21, 0f00000000;
	@%p29 bra 	$L__BB0_28;
	setp.lt.f32 	%p31, %f19, %f1;
	mov.f32 	%f767, %f1;
	@%p31 bra 	$L__BB0_29;
	bra.uni 	$L__BB0_56;
$L__BB0_28:
	rcp.rn.f32 	%f767, %f21;
	setp.geu.f32 	%p30, %f19, %f767;
	@%p30 bra 	$L__BB0_56;
$L__BB0_29:
	setp.ltu.f32 	%p32, %f5, 0f47CE4780;
	mov.u32 	%r329, %r333;
	mov.f32 	%f763, %f764;
	@%p32 bra 	$L__BB0_37;
	setp.neu.f32 	%p33, %f5, 0f7F800000;
	@%p33 bra 	$L__BB0_32;
	mov.f32 	%f175, 0f00000000;
	mul.rn.f32 	%f763, %f1, %f175;
	mov.b32 	%r329, 0;
	bra.uni 	$L__BB0_37;
$L__BB0_32:
	mov.b32 	%r43, %f1;
	shl.b32 	%r152, %r43, 8;
	or.b32  	%r44, %r152, -2147483648;
	mov.b64 	%rd110, 0;
	mov.b32 	%r326, 0;
	mov.u64 	%rd108, __cudart_i2opi_f;
	mov.u64 	%rd109, %rd1;
$L__BB0_33:
	.pragma "nounroll";
	ld.global.nc.u32 	%r153, [%rd108];
	mad.wide.u32 	%rd73, %r153, %r44, %rd110;
	shr.u64 	%rd110, %rd73, 32;
	st.local.u32 	[%rd109], %rd73;
	add.s32 	%r326, %r326, 1;
	add.s64 	%rd109, %rd109, 4;
	add.s64 	%rd108, %rd108, 4;
	setp.ne.s32 	%p34, %r326, 6;
	@%p34 bra 	$L__BB0_33;
	shr.u32 	%r154, %r43, 23;
	st.local.u32 	[%rd1+24], %rd110;
	and.b32  	%r47, %r154, 31;
	and.b32  	%r155, %r154, 224;
	add.s32 	%r156, %r155, -128;
	shr.u32 	%r157, %r156, 5;
	mul.wide.u32 	%rd74, %r157, 4;
	sub.s64 	%rd29, %rd1, %rd74;
	ld.local.u32 	%r327, [%rd29+24];
	ld.local.u32 	%r328, [%rd29+20];
	setp.eq.s32 	%p35, %r47, 0;
	@%p35 bra 	$L__BB0_36;
	shf.l.wrap.b32 	%r327, %r328, %r327, %r47;
	ld.local.u32 	%r158, [%rd29+16];
	shf.l.wrap.b32 	%r328, %r158, %r328, %r47;
$L__BB0_36:
	shr.u32 	%r159, %r327, 30;
	shf.l.wrap.b32 	%r160, %r328, %r327, 2;
	shl.b32 	%r161, %r328, 2;
	shr.u32 	%r162, %r160, 31;
	add.s32 	%r163, %r162, %r159;
	neg.s32 	%r164, %r163;
	setp.lt.s32 	%p36, %r43, 0;
	selp.b32 	%r329, %r164, %r163, %p36;
	xor.b32  	%r165, %r160, %r43;
	shr.s32 	%r166, %r160, 31;
	xor.b32  	%r167, %r166, %r160;
	xor.b32  	%r168, %r166, %r161;
	cvt.u64.u32 	%rd75, %r167;
	shl.b64 	%rd76, %rd75, 32;
	cvt.u64.u32 	%rd77, %r168;
	or.b64  	%rd78, %rd76, %rd77;
	cvt.rn.f64.s64 	%fd7, %rd78;
	mul.f64 	%fd8, %fd7, 0d3BF921FB54442D19;
	cvt.rn.f32.f64 	%f173, %fd8;
	neg.f32 	%f174, %f173;
	setp.lt.s32 	%p37, %r165, 0;
	selp.f32 	%f763, %f174, %f173, %p37;
$L__BB0_37:
	mul.rn.f32 	%f176, %f763, %f763;
	and.b32  	%r170, %r329, 1;
	setp.eq.b32 	%p38, %r170, 1;
	selp.f32 	%f177, 0f3F800000, %f763, %p38;
	fma.rn.f32 	%f178, %f176, %f177, 0f00000000;
	fma.rn.f32 	%f179, %f176, 0f37CBAC00, 0fBAB607ED;
	selp.f32 	%f180, %f179, 0fB94D4153, %p38;
	selp.f32 	%f181, 0f3D2AAABB, 0f3C0885E4, %p38;
	fma.rn.f32 	%f182, %f180, %f176, %f181;
	selp.f32 	%f183, 0fBEFFFFFF, 0fBE2AAAA8, %p38;
	fma.rn.f32 	%f184, %f182, %f176, %f183;
	fma.rn.f32 	%f185, %f184, %f178, %f177;
	and.b32  	%r171, %r329, 2;
	setp.eq.s32 	%p39, %r171, 0;
	mov.f32 	%f186, 0f00000000;
	sub.f32 	%f187, %f186, %f185;
	selp.f32 	%f188, %f185, %f187, %p39;
	setp.lt.f32 	%p40, %f765, %f188;
	@%p40 bra 	$L__BB0_47;
	setp.ltu.f32 	%p41, %f5, 0f47CE4780;
	@%p41 bra 	$L__BB0_46;
	setp.neu.f32 	%p42, %f5, 0f7F800000;
	@%p42 bra 	$L__BB0_41;
	mov.f32 	%f191, 0f00000000;
	mul.rn.f32 	%f764, %f1, %f191;
	mov.b32 	%r333, 0;
	bra.uni 	$L__BB0_46;
$L__BB0_41:
	mov.b32 	%r56, %f1;
	shl.b32 	%r173, %r56, 8;
	or.b32  	%r57, %r173, -2147483648;
	mov.b64 	%rd113, 0;
	mov.b32 	%r330, 0;
	mov.u64 	%rd111, __cudart_i2opi_f;
	mov.u64 	%rd112, %rd1;
$L__BB0_42:
	.pragma "nounroll";
	ld.global.nc.u32 	%r174, [%rd111];
	mad.wide.u32 	%rd81, %r174, %r57, %rd113;
	shr.u64 	%rd113, %rd81, 32;
	st.local.u32 	[%rd112], %rd81;
	add.s32 	%r330, %r330, 1;
	add.s64 	%rd112, %rd112, 4;
	add.s64 	%rd111, %rd111, 4;
	setp.ne.s32 	%p43, %r330, 6;
	@%p43 bra 	$L__BB0_42;
	shr.u32 	%r175, %r56, 23;
	st.local.u32 	[%rd1+24], %rd113;
	and.b32  	%r60, %r175, 31;
	and.b32  	%r176, %r175, 224;
	add.s32 	%r177, %r176, -128;
	shr.u32 	%r178, %r177, 5;
	mul.wide.u32 	%rd82, %r178, 4;
	sub.s64 	%rd36, %rd1, %rd82;
	ld.local.u32 	%r331, [%rd36+24];
	ld.local.u32 	%r332, [%rd36+20];
	setp.eq.s32 	%p44, %r60, 0;
	@%p44 bra 	$L__BB0_45;
	shf.l.wrap.b32 	%r331, %r332, %r331, %r60;
	ld.local.u32 	%r179, [%rd36+16];
	shf.l.wrap.b32 	%r332, %r179, %r332, %r60;
$L__BB0_45:
	shr.u32 	%r180, %r331, 30;
	shf.l.wrap.b32 	%r181, %r332, %r331, 2;
	shl.b32 	%r182, %r332, 2;
	shr.u32 	%r183, %r181, 31;
	add.s32 	%r184, %r183, %r180;
	neg.s32 	%r185, %r184;
	setp.lt.s32 	%p45, %r56, 0;
	selp.b32 	%r333, %r185, %r184, %p45;
	xor.b32  	%r186, %r181, %r56;
	shr.s32 	%r187, %r181, 31;
	xor.b32  	%r188, %r187, %r181;
	xor.b32  	%r189, %r187, %r182;
	cvt.u64.u32 	%rd83, %r188;
	shl.b64 	%rd84, %rd83, 32;
	cvt.u64.u32 	%rd85, %r189;
	or.b64  	%rd86, %rd84, %rd85;
	cvt.rn.f64.s64 	%fd9, %rd86;
	mul.f64 	%fd10, %fd9, 0d3BF921FB54442D19;
	cvt.rn.f32.f64 	%f189, %fd10;
	neg.f32 	%f190, %f189;
	setp.lt.s32 	%p46, %r186, 0;
	selp.f32 	%f764, %f190, %f189, %p46;
$L__BB0_46:
	mul.rn.f32 	%f192, %f764, %f764;
	and.b32  	%r191, %r333, 1;
	setp.eq.b32 	%p47, %r191, 1;
	selp.f32 	%f193, 0f3F800000, %f764, %p47;
	fma.rn.f32 	%f194, %f192, %f193, 0f00000000;
	fma.rn.f32 	%f195, %f192, 0f37CBAC00, 0fBAB607ED;
	selp.f32 	%f196, %f195, 0fB94D4153, %p47;
	selp.f32 	%f197, 0f3D2AAABB, 0f3C0885E4, %p47;
	fma.rn.f32 	%f198, %f196, %f192, %f197;
	selp.f32 	%f199, 0fBEFFFFFF, 0fBE2AAAA8, %p47;
	fma.rn.f32 	%f200, %f198, %f192, %f199;
	fma.rn.f32 	%f201, %f200, %f194, %f193;
	and.b32  	%r192, %r333, 2;
	setp.eq.s32 	%p48, %r192, 0;
	mov.f32 	%f202, 0f00000000;
	sub.f32 	%f203, %f202, %f201;
	selp.f32 	%f765, %f201, %f203, %p48;
$L__BB0_47:
	setp.ltu.f32 	%p49, %f15, 0f47CE4780;
	@%p49 bra 	$L__BB0_55;
	setp.neu.f32 	%p50, %f15, 0f7F800000;
	@%p50 bra 	$L__BB0_50;
	mov.f32 	%f206, 0f00000000;
	mul.rn.f32 	%f766, %f2, %f206;
	mov.b32 	%r337, 0;
	bra.uni 	$L__BB0_55;
$L__BB0_50:
	mov.b32 	%r69, %f2;
	shl.b32 	%r194, %r69, 8;
	or.b32  	%r70, %r194, -2147483648;
	mov.b64 	%rd116, 0;
	mov.b32 	%r334, 0;
	mov.u64 	%rd114, __cudart_i2opi_f;
	mov.u64 	%rd115, %rd1;
$L__BB0_51:
	.pragma "nounroll";
	ld.global.nc.u32 	%r195, [%rd114];
	mad.wide.u32 	%rd89, %r195, %r70, %rd116;
	shr.u64 	%rd116, %rd89, 32;
	st.local.u32 	[%rd115], %rd89;
	add.s32 	%r334, %r334, 1;
	add.s64 	%rd115, %rd115, 4;
	add.s64 	%rd114, %rd114, 4;
	setp.ne.s32 	%p51, %r334, 6;
	@%p51 bra 	$L__BB0_51;
	shr.u32 	%r196, %r69, 23;
	st.local.u32 	[%rd1+24], %rd116;
	and.b32  	%r73, %r196, 31;
	and.b32  	%r197, %r196, 224;
	add.s32 	%r198, %r197, -128;
	shr.u32 	%r199, %r198, 5;
	mul.wide.u32 	%rd90, %r199, 4;
	sub.s64 	%rd43, %rd1, %rd90;
	ld.local.u32 	%r335, [%rd43+24];
	ld.local.u32 	%r336, [%rd43+20];
	setp.eq.s32 	%p52, %r73, 0;
	@%p52 bra 	$L__BB0_54;
	shf.l.wrap.b32 	%r335, %r336, %r335, %r73;
	ld.local.u32 	%r200, [%rd43+16];
	shf.l.wrap.b32 	%r336, %r200, %r336, %r73;
$L__BB0_54:
	shr.u32 	%r201, %r335, 30;
	shf.l.wrap.b32 	%r202, %r336, %r335, 2;
	shl.b32 	%r203, %r336, 2;
	shr.u32 	%r204, %r202, 31;
	add.s32 	%r205, %r204, %r201;
	neg.s32 	%r206, %r205;
	setp.lt.s32 	%p53, %r69, 0;
	selp.b32 	%r337, %r206, %r205, %p53;
	xor.b32  	%r207, %r202, %r69;
	shr.s32 	%r208, %r202, 31;
	xor.b32  	%r209, %r208, %r202;
	xor.b32  	%r210, %r208, %r203;
	cvt.u64.u32 	%rd91, %r209;
	shl.b64 	%rd92, %rd91, 32;
	cvt.u64.u32 	%rd93, %r210;
	or.b64  	%rd94, %rd92, %rd93;
	cvt.rn.f64.s64 	%fd11, %rd94;
	mul.f64 	%fd12, %fd11, 0d3BF921FB54442D19;
	cvt.rn.f32.f64 	%f204, %fd12;
	neg.f32 	%f205, %f204;
	setp.lt.s32 	%p54, %r207, 0;
	selp.f32 	%f766, %f205, %f204, %p54;
$L__BB0_55:
	mul.rn.f32 	%f207, %f766, %f766;
	and.b32  	%r212, %r337, 1;
	setp.eq.b32 	%p55, %r212, 1;
	selp.f32 	%f208, 0f3F800000, %f766, %p55;
	fma.rn.f32 	%f209, %f207, %f208, 0f00000000;
	fma.rn.f32 	%f210, %f207, 0f37CBAC00, 0fBAB607ED;
	selp.f32 	%f211, %f210, 0fB94D4153, %p55;
	selp.f32 	%f212, 0f3D2AAABB, 0f3C0885E4, %p55;
	fma.rn.f32 	%f213, %f211, %f207, %f212;
	selp.f32 	%f214, 0fBEFFFFFF, 0fBE2AAAA8, %p55;
	fma.rn.f32 	%f215, %f213, %f207, %f214;
	fma.rn.f32 	%f216, %f215, %f209, %f208;
	and.b32  	%r213, %r337, 2;
	setp.eq.s32 	%p56, %r213, 0;
	mov.f32 	%f217, 0f00000000;
	sub.f32 	%f218, %f217, %f216;
	selp.f32 	%f219, %f216, %f218, %p56;
	add.f32 	%f220, %f219, 0fBFCAAE49;
	sub.f32 	%f767, %f765, %f220;
$L__BB0_56:
	setp.lt.f32 	%p57, %f5, 0f00800000;
	mul.f32 	%f222, %f5, 0f4B800000;
	selp.f32 	%f223, %f222, %f5, %p57;
	selp.f32 	%f224, 0fC1C00000, 0f00000000, %p57;
	mov.b32 	%r214, %f223;
	add.s32 	%r215, %r214, -1060439283;
	and.b32  	%r216, %r215, -8388608;
	sub.s32 	%r217, %r214, %r216;
	mov.b32 	%f225, %r217;
	cvt.rn.f32.s32 	%f226, %r216;
	fma.rn.f32 	%f227, %f226, 0f34000000, %f224;
	add.f32 	%f228, %f225, 0fBF800000;
	add.f32 	%f229, %f225, 0f3F800000;
	rcp.approx.ftz.f32 	%f230, %f229;
	add.f32 	%f231, %f228, %f228;
	mul.f32 	%f232, %f231, %f230;
	mul.f32 	%f233, %f232, %f232;
	sub.f32 	%f234, %f228, %f232;
	add.f32 	%f235, %f234, %f234;
	neg.f32 	%f236, %f232;
	fma.rn.f32 	%f237, %f236, %f228, %f235;
	mul.rn.f32 	%f238, %f230, %f237;
	fma.rn.f32 	%f239, %f233, 0f3A2C32E4, 0f3B52E7DB;
	fma.rn.f32 	%f240, %f239, %f233, 0f3C93BB73;
	fma.rn.f32 	%f241, %f240, %f233, 0f3DF6384F;
	mul.rn.f32 	%f242, %f241, %f233;
	fma.rn.f32 	%f243, %f232, 0f3FB8AA3B, %f227;
	sub.f32 	%f244, %f227, %f243;
	fma.rn.f32 	%f245, %f232, 0f3FB8AA3B, %f244;
	fma.rn.f32 	%f246, %f238, 0f3FB8AA3B, %f245;
	fma.rn.f32 	%f247, %f232, 0f32A55E34, %f246;
	mul.f32 	%f248, %f242, 0f40400000;
	fma.rn.f32 	%f249, %f248, %f238, %f247;
	fma.rn.f32 	%f250, %f242, %f232, %f249;
	add.rn.f32 	%f36, %f243, %f250;
	neg.f32 	%f251, %f243;
	add.rn.f32 	%f252, %f36, %f251;
	neg.f32 	%f253, %f252;
	add.rn.f32 	%f37, %f250, %f253;
	setp.eq.f32 	%p58, %f1, 0f3F800000;
	mov.f32 	%f768, 0f3F800000;
	@%p58 bra 	$L__BB0_61;
	setp.num.f32 	%p59, %f5, %f5;
	@%p59 bra 	$L__BB0_59;
	mov.f32 	%f275, 0f3E92352F;
	add.rn.f32 	%f768, %f1, %f275;
	bra.uni 	$L__BB0_61;
$L__BB0_59:
	mov.f32 	%f254, 0f3E92352F;
	mul.rn.f32 	%f255, %f36, %f254;
	cvt.rni.f32.f32 	%f256, %f255;
	sub.f32 	%f257, %f255, %f256;
	neg.f32 	%f258, %f255;
	fma.rn.f32 	%f259, %f36, 0f3E92352F, %f258;
	fma.rn.f32 	%f260, %f37, 0f3E92352F, %f259;
	add.f32 	%f261, %f257, %f260;
	setp.gt.f32 	%p60, %f256, 0f00000000;
	selp.b32 	%r218, 0, -2097152000, %p60;
	setp.neu.f32 	%p61, %f1, 0f00000000;
	setp.neu.f32 	%p62, %f5, 0f7F800000;
	setp.lt.f32 	%p63, %f255, 0f00000000;
	selp.f32 	%f262, 0f00000000, 0f7F800000, %p63;
	abs.f32 	%f263, %f255;
	setp.gt.f32 	%p64, %f263, 0f43180000;
	cvt.rzi.s32.f32 	%r219, %f256;
	shl.b32 	%r220, %r219, 23;
	sub.s32 	%r221, %r220, %r218;
	mov.b32 	%f264, %r221;
	add.s32 	%r222, %r218, 2130706432;
	mov.b32 	%f265, %r222;
	fma.rn.f32 	%f266, %f261, 0f391FCB8E, 0f3AAF85ED;
	fma.rn.f32 	%f267, %f266, %f261, 0f3C1D9856;
	fma.rn.f32 	%f268, %f267, %f261, 0f3D6357BB;
	fma.rn.f32 	%f269, %f268, %f261, 0f3E75FDEC;
	fma.rn.f32 	%f270, %f269, %f261, 0f3F317218;
	fma.rn.f32 	%f271, %f270, %f261, 0f3F800000;
	mul.f32 	%f272, %f271, %f265;
	mul.f32 	%f273, %f272, %f264;
	selp.f32 	%f768, %f262, %f273, %p64;
	and.pred  	%p65, %p61, %p62;
	@%p65 bra 	$L__BB0_61;
	add.f32 	%f274, %f1, %f1;
	mov.b32 	%r223, %f274;
	and.b32  	%r224, %r223, 2147483647;
	mov.b32 	%f768, %r224;
$L__BB0_61:
	setp.leu.f32 	%p66, %f768, 0f00000000;
	@%p66 bra 	$L__BB0_63;
	sqrt.rn.f32 	%f44, %f768;
	bra.uni 	$L__BB0_64;
$L__BB0_63:
	neg.f32 	%f276, %f768;
	sqrt.rn.f32 	%f277, %f276;
	neg.f32 	%f44, %f277;
$L__BB0_64:
	sub.f32 	%f279, %f2, %f1;
	setp.eq.f32 	%p67, %f2, 0f00000000;
	div.rn.f32 	%f280, %f1, %f2;
	selp.f32 	%f45, %f1, %f280, %p67;
	add.f32 	%f281, %f279, %f45;
	mul.f32 	%f282, %f281, 0f3F000000;
	cvt.rzi.f32.f32 	%f283, %f282;
	add.f32 	%f284, %f283, %f283;
	sub.f32 	%f285, %f281, %f284;
	abs.f32 	%f47, %f285;
	abs.f32 	%f48, %f44;
	setp.lt.f32 	%p68, %f48, 0f00800000;
	mul.f32 	%f286, %f48, 0f4B800000;
	selp.f32 	%f287, %f286, %f48, %p68;
	selp.f32 	%f288, 0fC1C00000, 0f00000000, %p68;
	mov.b32 	%r225, %f287;
	add.s32 	%r226, %r225, -1060439283;
	and.b32  	%r227, %r226, -8388608;
	sub.s32 	%r228, %r225, %r227;
	mov.b32 	%f289, %r228;
	cvt.rn.f32.s32 	%f290, %r227;
	fma.rn.f32 	%f291, %f290, 0f34000000, %f288;
	add.f32 	%f292, %f289, 0fBF800000;
	add.f32 	%f293, %f289, 0f3F800000;
	rcp.approx.ftz.f32 	%f294, %f293;
	add.f32 	%f295, %f292, %f292;
	mul.f32 	%f296, %f295, %f294;
	mul.f32 	%f297, %f296, %f296;
	sub.f32 	%f298, %f292, %f296;
	add.f32 	%f299, %f298, %f298;
	neg.f32 	%f300, %f296;
	fma.rn.f32 	%f301, %f300, %f292, %f299;
	mul.rn.f32 	%f302, %f294, %f301;
	fma.rn.f32 	%f303, %f297, 0f3A2C32E4, 0f3B52E7DB;
	fma.rn.f32 	%f304, %f303, %f297, 0f3C93BB73;
	fma.rn.f32 	%f305, %f304, %f297, 0f3DF6384F;
	mul.rn.f32 	%f306, %f305, %f297;
	fma.rn.f32 	%f307, %f296, 0f3FB8AA3B, %f291;
	sub.f32 	%f308, %f291, %f307;
	fma.rn.f32 	%f309, %f296, 0f3FB8AA3B, %f308;
	fma.rn.f32 	%f310, %f302, 0f3FB8AA3B, %f309;
	fma.rn.f32 	%f311, %f296, 0f32A55E34, %f310;
	mul.f32 	%f312, %f306, 0f40400000;
	fma.rn.f32 	%f313, %f312, %f302, %f311;
	fma.rn.f32 	%f314, %f306, %f296, %f313;
	add.rn.f32 	%f315, %f307, %f314;
	neg.f32 	%f316, %f307;
	add.rn.f32 	%f317, %f315, %f316;
	neg.f32 	%f318, %f317;
	add.rn.f32 	%f319, %f314, %f318;
	mul.rn.f32 	%f320, %f315, %f281;
	neg.f32 	%f321, %f320;
	fma.rn.f32 	%f322, %f315, %f281, %f321;
	fma.rn.f32 	%f323, %f319, %f281, %f322;
	cvt.rni.f32.f32 	%f324, %f320;
	sub.f32 	%f325, %f320, %f324;
	add.f32 	%f326, %f325, %f323;
	fma.rn.f32 	%f327, %f326, 0f391FCB8E, 0f3AAF85ED;
	fma.rn.f32 	%f328, %f327, %f326, 0f3C1D9856;
	fma.rn.f32 	%f329, %f328, %f326, 0f3D6357BB;
	fma.rn.f32 	%f330, %f329, %f326, 0f3E75FDEC;
	fma.rn.f32 	%f331, %f330, %f326, 0f3F317218;
	fma.rn.f32 	%f332, %f331, %f326, 0f3F800000;
	cvt.rzi.s32.f32 	%r229, %f324;
	setp.gt.f32 	%p69, %f324, 0f00000000;
	selp.b32 	%r230, 0, -2097152000, %p69;
	add.s32 	%r231, %r230, 2130706432;
	mov.b32 	%f333, %r231;
	mul.f32 	%f334, %f332, %f333;
	shl.b32 	%r232, %r229, 23;
	sub.s32 	%r233, %r232, %r230;
	mov.b32 	%f335, %r233;
	mul.f32 	%f336, %f334, %f335;
	abs.f32 	%f337, %f320;
	setp.gt.f32 	%p70, %f337, 0f43180000;
	setp.lt.f32 	%p71, %f320, 0f00000000;
	selp.f32 	%f338, 0f00000000, 0f7F800000, %p71;
	selp.f32 	%f49, %f338, %f336, %p70;
	setp.eq.f32 	%p72, %f44, 0f3F800000;
	setp.eq.f32 	%p73, %f281, 0f00000000;
	or.pred  	%p74, %p72, %p73;
	mov.f32 	%f770, 0f3F800000;
	@%p74 bra 	$L__BB0_72;
	setp.num.f32 	%p75, %f48, %f48;
	abs.f32 	%f339, %f281;
	setp.num.f32 	%p76, %f339, %f339;
	and.pred  	%p77, %p75, %p76;
	@%p77 bra 	$L__BB0_67;
	add.rn.f32 	%f770, %f44, %f281;
	bra.uni 	$L__BB0_72;
$L__BB0_67:
	setp.neu.f32 	%p78, %f44, 0f00000000;
	setp.neu.f32 	%p79, %f48, 0f7F800000;
	and.pred  	%p80, %p78, %p79;
	@%p80 bra 	$L__BB0_69;
	setp.neu.f32 	%p87, %f47, 0f3F800000;
	add.f32 	%f344, %f44, %f44;
	mov.b32 	%r234, %f344;
	setp.lt.f32 	%p88, %f281, 0f00000000;
	xor.b32  	%r235, %r234, 2139095040;
	selp.b32 	%r236, %r235, %r234, %p88;
	and.b32  	%r237, %r236, 2147483647;
	selp.b32 	%r238, %r237, %r236, %p87;
	mov.b32 	%f770, %r238;
	bra.uni 	$L__BB0_72;
$L__BB0_69:
	setp.eq.f32 	%p81, %f44, 0fBF800000;
	setp.eq.f32 	%p82, %f339, 0f7F800000;
	and.pred  	%p83, %p81, %p82;
	@%p83 bra 	$L__BB0_72;
	setp.geu.f32 	%p84, %f44, 0f00000000;
	mov.f32 	%f770, %f49;
	@%p84 bra 	$L__BB0_72;
	setp.neu.f32 	%p85, %f47, 0f3F800000;
	neg.f32 	%f341, %f49;
	selp.f32 	%f342, %f49, %f341, %p85;
	cvt.rmi.f32.f32 	%f343, %f281;
	setp.neu.f32 	%p86, %f281, %f343;
	selp.f32 	%f770, 0f7FFFFFFF, %f342, %p86;
$L__BB0_72:
	setp.leu.f32 	%p89, %f2, 0f00000000;
	@%p89 bra 	$L__BB0_74;
	setp.lt.f32 	%p93, %f2, 0f00800000;
	mul.f32 	%f367, %f2, 0f4B000000;
	selp.f32 	%f368, %f367, %f2, %p93;
	selp.f32 	%f369, 0fC1B80000, 0f00000000, %p93;
	mov.b32 	%r243, %f368;
	add.s32 	%r244, %r243, -1059760811;
	and.b32  	%r245, %r244, -8388608;
	sub.s32 	%r246, %r243, %r245;
	mov.b32 	%f370, %r246;
	cvt.rn.f32.s32 	%f371, %r245;
	fma.rn.f32 	%f372, %f371, 0f34000000, %f369;
	add.f32 	%f373, %f370, 0fBF800000;
	fma.rn.f32 	%f374, %f373, 0fBE055027, 0f3E1039F6;
	fma.rn.f32 	%f375, %f374, %f373, 0fBDF8CDCC;
	fma.rn.f32 	%f376, %f375, %f373, 0f3E0F2955;
	fma.rn.f32 	%f377, %f376, %f373, 0fBE2AD8B9;
	fma.rn.f32 	%f378, %f377, %f373, 0f3E4CED0B;
	fma.rn.f32 	%f379, %f378, %f373, 0fBE7FFF22;
	fma.rn.f32 	%f380, %f379, %f373, 0f3EAAAA78;
	fma.rn.f32 	%f381, %f380, %f373, 0fBF000000;
	mul.f32 	%f382, %f373, %f381;
	fma.rn.f32 	%f383, %f382, %f373, %f373;
	fma.rn.f32 	%f384, %f372, 0f3F317218, %f383;
	setp.gt.u32 	%p94, %r243, 2139095039;
	fma.rn.f32 	%f385, %f368, 0f7F800000, 0f7F800000;
	selp.f32 	%f386, %f385, %f384, %p94;
	setp.eq.f32 	%p95, %f368, 0f00000000;
	selp.f32 	%f771, 0fFF800000, %f386, %p95;
	bra.uni 	$L__BB0_75;
$L__BB0_74:
	neg.f32 	%f345, %f2;
	setp.gt.f32 	%p90, %f2, 0f80800000;
	mul.f32 	%f346, %f2, 0fCB000000;
	selp.f32 	%f347, %f346, %f345, %p90;
	selp.f32 	%f348, 0fC1B80000, 0f00000000, %p90;
	mov.b32 	%r239, %f347;
	add.s32 	%r240, %r239, -1059760811;
	and.b32  	%r241, %r240, -8388608;
	sub.s32 	%r242, %r239, %r241;
	mov.b32 	%f349, %r242;
	cvt.rn.f32.s32 	%f350, %r241;
	fma.rn.f32 	%f351, %f350, 0f34000000, %f348;
	add.f32 	%f352, %f349, 0fBF800000;
	fma.rn.f32 	%f353, %f352, 0fBE055027, 0f3E1039F6;
	fma.rn.f32 	%f354, %f353, %f352, 0fBDF8CDCC;
	fma.rn.f32 	%f355, %f354, %f352, 0f3E0F2955;
	fma.rn.f32 	%f356, %f355, %f352, 0fBE2AD8B9;
	fma.rn.f32 	%f357, %f356, %f352, 0f3E4CED0B;
	fma.rn.f32 	%f358, %f357, %f352, 0fBE7FFF22;
	fma.rn.f32 	%f359, %f358, %f352, 0f3EAAAA78;
	fma.rn.f32 	%f360, %f359, %f352, 0fBF000000;
	mul.f32 	%f361, %f352, %f360;
	fma.rn.f32 	%f362, %f361, %f352, %f352;
	fma.rn.f32 	%f363, %f351, 0f3F317218, %f362;
	setp.gt.u32 	%p91, %r239, 2139095039;
	fma.rn.f32 	%f364, %f347, 0f7F800000, 0f7F800000;
	selp.f32 	%f365, %f364, %f363, %p91;
	setp.eq.f32 	%p92, %f347, 0f00000000;
	neg.f32 	%f366, %f365;
	selp.f32 	%f771, 0f7F800000, %f366, %p92;
$L__BB0_75:
	setp.neu.f32 	%p96, %f771, 0f00000000;
	@%p96 bra 	$L__BB0_77;
	mov.f32 	%f446, 0f3FB8AA3B;
	mul.rn.f32 	%f447, %f5, %f446;
	cvt.rzi.f32.f32 	%f448, %f447;
	abs.f32 	%f449, %f448;
	setp.gt.f32 	%p105, %f449, 0f42FC0000;
	mov.f32 	%f450, 0f42FC0000;
	copysign.f32 	%f451, %f448, %f450;
	selp.f32 	%f452, %f451, %f448, %p105;
	fma.rn.f32 	%f453, %f452, 0fBF317218, %f5;
	fma.rn.f32 	%f454, %f452, 0f3102E308, %f453;
	mul.f32 	%f455, %f454, 0f3FB8AA3B;
	add.f32 	%f456, %f452, 0f4B40007D;
	mov.b32 	%r257, %f456;
	shl.b32 	%r258, %r257, 23;
	mov.b32 	%f457, %r258;
	ex2.approx.ftz.f32 	%f458, %f455;
	mul.f32 	%f459, %f458, %f457;
	mov.f32 	%f460, 0f3E000000;
	div.approx.ftz.f32 	%f461, %f460, %f459;
	fma.rn.f32 	%f773, %f459, 0f40000000, %f461;
	bra.uni 	$L__BB0_81;
$L__BB0_77:
	setp.leu.f32 	%p97, %f2, 0f00000000;
	@%p97 bra 	$L__BB0_79;
	setp.lt.f32 	%p101, %f2, 0f00800000;
	mul.f32 	%f409, %f2, 0f4B000000;
	selp.f32 	%f410, %f409, %f2, %p101;
	selp.f32 	%f411, 0fC1B80000, 0f00000000, %p101;
	mov.b32 	%r251, %f410;
	add.s32 	%r252, %r251, -1059760811;
	and.b32  	%r253, %r252, -8388608;
	sub.s32 	%r254, %r251, %r253;
	mov.b32 	%f412, %r254;
	cvt.rn.f32.s32 	%f413, %r253;
	fma.rn.f32 	%f414, %f413, 0f34000000, %f411;
	add.f32 	%f415, %f412, 0fBF800000;
	fma.rn.f32 	%f416, %f415, 0fBE055027, 0f3E1039F6;
	fma.rn.f32 	%f417, %f416, %f415, 0fBDF8CDCC;
	fma.rn.f32 	%f418, %f417, %f415, 0f3E0F2955;
	fma.rn.f32 	%f419, %f418, %f415, 0fBE2AD8B9;
	fma.rn.f32 	%f420, %f419, %f415, 0f3E4CED0B;
	fma.rn.f32 	%f421, %f420, %f415, 0fBE7FFF22;
	fma.rn.f32 	%f422, %f421, %f415, 0f3EAAAA78;
	fma.rn.f32 	%f423, %f422, %f415, 0fBF000000;
	mul.f32 	%f424, %f415, %f423;
	fma.rn.f32 	%f425, %f424, %f415, %f415;
	fma.rn.f32 	%f426, %f414, 0f3F317218, %f425;
	setp.gt.u32 	%p102, %r251, 2139095039;
	fma.rn.f32 	%f427, %f410, 0f7F800000, 0f7F800000;
	selp.f32 	%f428, %f427, %f426, %p102;
	setp.eq.f32 	%p103, %f410, 0f00000000;
	selp.f32 	%f772, 0fFF800000, %f428, %p103;
	bra.uni 	$L__BB0_80;
$L__BB0_79:
	neg.f32 	%f387, %f2;
	setp.gt.f32 	%p98, %f2, 0f80800000;
	mul.f32 	%f388, %f2, 0fCB000000;
	selp.f32 	%f389, %f388, %f387, %p98;
	selp.f32 	%f390, 0fC1B80000, 0f00000000, %p98;
	mov.b32 	%r247, %f389;
	add.s32 	%r248, %r247, -1059760811;
	and.b32  	%r249, %r248, -8388608;
	sub.s32 	%r250, %r247, %r249;
	mov.b32 	%f391, %r250;
	cvt.rn.f32.s32 	%f392, %r249;
	fma.rn.f32 	%f393, %f392, 0f34000000, %f390;
	add.f32 	%f394, %f391, 0fBF800000;
	fma.rn.f32 	%f395, %f394, 0fBE055027, 0f3E1039F6;
	fma.rn.f32 	%f396, %f395, %f394, 0fBDF8CDCC;
	fma.rn.f32 	%f397, %f396, %f394, 0f3E0F2955;
	fma.rn.f32 	%f398, %f397, %f394, 0fBE2AD8B9;
	fma.rn.f32 	%f399, %f398, %f394, 0f3E4CED0B;
	fma.rn.f32 	%f400, %f399, %f394, 0fBE7FFF22;
	fma.rn.f32 	%f401, %f400, %f394, 0f3EAAAA78;
	fma.rn.f32 	%f402, %f401, %f394, 0fBF000000;
	mul.f32 	%f403, %f394, %f402;
	fma.rn.f32 	%f404, %f403, %f394, %f394;
	fma.rn.f32 	%f405, %f393, 0f3F317218, %f404;
	setp.gt.u32 	%p99, %r247, 2139095039;
	fma.rn.f32 	%f406, %f389, 0f7F800000, 0f7F800000;
	selp.f32 	%f407, %f406, %f405, %p99;
	setp.eq.f32 	%p100, %f389, 0f00000000;
	neg.f32 	%f408, %f407;
	selp.f32 	%f772, 0f7F800000, %f408, %p100;
$L__BB0_80:
	mov.f32 	%f429, 0f3FB8AA3B;
	mul.rn.f32 	%f430, %f5, %f429;
	cvt.rzi.f32.f32 	%f431, %f430;
	mov.f32 	%f432, 0f42FC0000;
	copysign.f32 	%f433, %f431, %f432;
	abs.f32 	%f434, %f431;
	setp.gt.f32 	%p104, %f434, 0f42FC0000;
	selp.f32 	%f435, %f433, %f431, %p104;
	fma.rn.f32 	%f436, %f435, 0fBF317218, %f5;
	fma.rn.f32 	%f437, %f435, 0f3102E308, %f436;
	mul.f32 	%f438, %f437, 0f3FB8AA3B;
	ex2.approx.ftz.f32 	%f439, %f438;
	add.f32 	%f440, %f435, 0f4B40007D;
	mov.b32 	%r255, %f440;
	shl.b32 	%r256, %r255, 23;
	mov.b32 	%f441, %r256;
	mul.f32 	%f442, %f439, %f441;
	mov.f32 	%f443, 0f3E000000;
	div.approx.ftz.f32 	%f444, %f443, %f442;
	fma.rn.f32 	%f445, %f442, 0f40000000, %f444;
	div.rn.f32 	%f773, %f445, %f772;
$L__BB0_81:
	setp.neu.f32 	%p106, %f45, 0f00000000;
	@%p106 bra 	$L__BB0_83;
	setp.lt.f32 	%p108, %f773, %f776;
	@%p108 bra 	$L__BB0_84;
	bra.uni 	$L__BB0_93;
$L__BB0_83:
	div.rn.f32 	%f776, %f776, %f45;
	setp.geu.f32 	%p107, %f773, %f776;
	@%p107 bra 	$L__BB0_93;
$L__BB0_84:
	setp.leu.f32 	%p109, %f2, 0f00000000;
	@%p109 bra 	$L__BB0_86;
	setp.lt.f32 	%p113, %f2, 0f00800000;
	mul.f32 	%f484, %f2, 0f4B000000;
	selp.f32 	%f485, %f484, %f2, %p113;
	selp.f32 	%f486, 0fC1B80000, 0f00000000, %p113;
	mov.b32 	%r263, %f485;
	add.s32 	%r264, %r263, -1059760811;
	and.b32  	%r265, %r264, -8388608;
	sub.s32 	%r266, %r263, %r265;
	mov.b32 	%f487, %r266;
	cvt.rn.f32.s32 	%f488, %r265;
	fma.rn.f32 	%f489, %f488, 0f34000000, %f486;
	add.f32 	%f490, %f487, 0fBF800000;
	fma.rn.f32 	%f491, %f490, 0fBE055027, 0f3E1039F6;
	fma.rn.f32 	%f492, %f491, %f490, 0fBDF8CDCC;
	fma.rn.f32 	%f493, %f492, %f490, 0f3E0F2955;
	fma.rn.f32 	%f494, %f493, %f490, 0fBE2AD8B9;
	fma.rn.f32 	%f495, %f494, %f490, 0f3E4CED0B;
	fma.rn.f32 	%f496, %f495, %f490, 0fBE7FFF22;
	fma.rn.f32 	%f497, %f496, %f490, 0f3EAAAA78;
	fma.rn.f32 	%f498, %f497, %f490, 0fBF000000;
	mul.f32 	%f499, %f490, %f498;
	fma.rn.f32 	%f500, %f499, %f490, %f490;
	fma.rn.f32 	%f501, %f489, 0f3F317218, %f500;
	setp.gt.u32 	%p114, %r263, 2139095039;
	fma.rn.f32 	%f502, %f485, 0f7F800000, 0f7F800000;
	selp.f32 	%f503, %f502, %f501, %p114;
	setp.eq.f32 	%p115, %f485, 0f00000000;
	selp.f32 	%f774, 0fFF800000, %f503, %p115;
	bra.uni 	$L__BB0_87;
$L__BB0_86:
	neg.f32 	%f462, %f2;
	setp.gt.f32 	%p110, %f2, 0f80800000;
	mul.f32 	%f463, %f2, 0fCB000000;
	selp.f32 	%f464, %f463, %f462, %p110;
	selp.f32 	%f465, 0fC1B80000, 0f00000000, %p110;
	mov.b32 	%r259, %f464;
	add.s32 	%r260, %r259, -1059760811;
	and.b32  	%r261, %r260, -8388608;
	sub.s32 	%r262, %r259, %r261;
	mov.b32 	%f466, %r262;
	cvt.rn.f32.s32 	%f467, %r261;
	fma.rn.f32 	%f468, %f467, 0f34000000, %f465;
	add.f32 	%f469, %f466, 0fBF800000;
	fma.rn.f32 	%f470, %f469, 0fBE055027, 0f3E1039F6;
	fma.rn.f32 	%f471, %f470, %f469, 0fBDF8CDCC;
	fma.rn.f32 	%f472, %f471, %f469, 0f3E0F2955;
	fma.rn.f32 	%f473, %f472, %f469, 0fBE2AD8B9;
	fma.rn.f32 	%f474, %f473, %f469, 0f3E4CED0B;
	fma.rn.f32 	%f475, %f474, %f469, 0fBE7FFF22;
	fma.rn.f32 	%f476, %f475, %f469, 0f3EAAAA78;
	fma.rn.f32 	%f477, %f476, %f469, 0fBF000000;
	mul.f32 	%f478, %f469, %f477;
	fma.rn.f32 	%f479, %f478, %f469, %f469;
	fma.rn.f32 	%f480, %f468, 0f3F317218, %f479;
	setp.gt.u32 	%p111, %r259, 2139095039;
	fma.rn.f32 	%f481, %f464, 0f7F800000, 0f7F800000;
	selp.f32 	%f482, %f481, %f480, %p111;
	setp.eq.f32 	%p112, %f464, 0f00000000;
	neg.f32 	%f483, %f482;
	selp.f32 	%f774, 0f7F800000, %f483, %p112;
$L__BB0_87:
	setp.neu.f32 	%p116, %f774, 0f00000000;
	@%p116 bra 	$L__BB0_89;
	mov.f32 	%f563, 0f3FB8AA3B;
	mul.rn.f32 	%f564, %f5, %f563;
	cvt.rzi.f32.f32 	%f565, %f564;
	abs.f32 	%f566, %f565;
	setp.gt.f32 	%p125, %f566, 0f42FC0000;
	mov.f32 	%f567, 0f42FC0000;
	copysign.f32 	%f568, %f565, %f567;
	selp.f32 	%f569, %f568, %f565, %p125;
	fma.rn.f32 	%f570, %f569, 0fBF317218, %f5;
	fma.rn.f32 	%f571, %f569, 0f3102E308, %f570;
	mul.f32 	%f572, %f571, 0f3FB8AA3B;
	add.f32 	%f573, %f569, 0f4B40007D;
	mov.b32 	%r277, %f573;
	shl.b32 	%r278, %r277, 23;
	mov.b32 	%f574, %r278;
	ex2.approx.ftz.f32 	%f575, %f572;
	mul.f32 	%f576, %f575, %f574;
	mov.f32 	%f577, 0f3E000000;
	div.approx.ftz.f32 	%f578, %f577, %f576;
	fma.rn.f32 	%f776, %f576, 0f40000000, %f578;
	bra.uni 	$L__BB0_93;
$L__BB0_89:
	setp.leu.f32 	%p117, %f2, 0f00000000;
	@%p117 bra 	$L__BB0_91;
	setp.lt.f32 	%p121, %f2, 0f00800000;
	mul.f32 	%f526, %f2, 0f4B000000;
	selp.f32 	%f527, %f526, %f2, %p121;
	selp.f32 	%f528, 0fC1B80000, 0f00000000, %p121;
	mov.b32 	%r271, %f527;
	add.s32 	%r272, %r271, -1059760811;
	and.b32  	%r273, %r272, -8388608;
	sub.s32 	%r274, %r271, %r273;
	mov.b32 	%f529, %r274;
	cvt.rn.f32.s32 	%f530, %r273;
	fma.rn.f32 	%f531, %f530, 0f34000000, %f528;
	add.f32 	%f532, %f529, 0fBF800000;
	fma.rn.f32 	%f533, %f532, 0fBE055027, 0f3E1039F6;
	fma.rn.f32 	%f534, %f533, %f532, 0fBDF8CDCC;
	fma.rn.f32 	%f535, %f534, %f532, 0f3E0F2955;
	fma.rn.f32 	%f536, %f535, %f532, 0fBE2AD8B9;
	fma.rn.f32 	%f537, %f536, %f532, 0f3E4CED0B;
	fma.rn.f32 	%f538, %f537, %f532, 0fBE7FFF22;
	fma.rn.f32 	%f539, %f538, %f532, 0f3EAAAA78;
	fma.rn.f32 	%f540, %f539, %f532, 0fBF000000;
	mul.f32 	%f541, %f532, %f540;
	fma.rn.f32 	%f542, %f541, %f532, %f532;
	fma.rn.f32 	%f543, %f531, 0f3F317218, %f542;
	setp.gt.u32 	%p122, %r271, 2139095039;
	fma.rn.f32 	%f544, %f527, 0f7F800000, 0f7F800000;
	selp.f32 	%f545, %f544, %f543, %p122;
	setp.eq.f32 	%p123, %f527, 0f00000000;
	selp.f32 	%f775, 0fFF800000, %f545, %p123;
	bra.uni 	$L__BB0_92;
$L__BB0_91:
	neg.f32 	%f504, %f2;
	setp.gt.f32 	%p118, %f2, 0f80800000;
	mul.f32 	%f505, %f2, 0fCB000000;
	selp.f32 	%f506, %f505, %f504, %p118;
	selp.f32 	%f507, 0fC1B80000, 0f00000000, %p118;
	mov.b32 	%r267, %f506;
	add.s32 	%r268, %r267, -1059760811;
	and.b32  	%r269, %r268, -8388608;
	sub.s32 	%r270, %r267, %r269;
	mov.b32 	%f508, %r270;
	cvt.rn.f32.s32 	%f509, %r269;
	fma.rn.f32 	%f510, %f509, 0f34000000, %f507;
	add.f32 	%f511, %f508, 0fBF800000;
	fma.rn.f32 	%f512, %f511, 0fBE055027, 0f3E1039F6;
	fma.rn.f32 	%f513, %f512, %f511, 0fBDF8CDCC;
	fma.rn.f32 	%f514, %f513, %f511, 0f3E0F2955;
	fma.rn.f32 	%f515, %f514, %f511, 0fBE2AD8B9;
	fma.rn.f32 	%f516, %f515, %f511, 0f3E4CED0B;
	fma.rn.f32 	%f517, %f516, %f511, 0fBE7FFF22;
	fma.rn.f32 	%f518, %f517, %f511, 0f3EAAAA78;
	fma.rn.f32 	%f519, %f518, %f511, 0fBF000000;
	mul.f32 	%f520, %f511, %f519;
	fma.rn.f32 	%f521, %f520, %f511, %f511;
	fma.rn.f32 	%f522, %f510, 0f3F317218, %f521;
	setp.gt.u32 	%p119, %r267, 2139095039;
	fma.rn.f32 	%f523, %f506, 0f7F800000, 0f7F800000;
	selp.f32 	%f524, %f523, %f522, %p119;
	setp.eq.f32 	%p120, %f506, 0f00000000;
	neg.f32 	%f525, %f524;
	selp.f32 	%f775, 0f7F800000, %f525, %p120;
$L__BB0_92:
	mov.f32 	%f546, 0f3FB8AA3B;
	mul.rn.f32 	%f547, %f5, %f546;
	cvt.rzi.f32.f32 	%f548, %f547;
	mov.f32 	%f549, 0f42FC0000;
	copysign.f32 	%f550, %f548, %f549;
	abs.f32 	%f551, %f548;
	setp.gt.f32 	%p124, %f551, 0f42FC0000;
	selp.f32 	%f552, %f550, %f548, %p124;
	fma.rn.f32 	%f553, %f552, 0fBF317218, %f5;
	fma.rn.f32 	%f554, %f552, 0f3102E308, %f553;
	mul.f32 	%f555, %f554, 0f3FB8AA3B;
	ex2.approx.ftz.f32 	%f556, %f555;
	add.f32 	%f557, %f552, 0f4B40007D;
	mov.b32 	%r275, %f557;
	shl.b32 	%r276, %r275, 23;
	mov.b32 	%f558, %r276;
	mul.f32 	%f559, %f556, %f558;
	mov.f32 	%f560, 0f3E000000;
	div.approx.ftz.f32 	%f561, %f560, %f559;
	fma.rn.f32 	%f562, %f559, 0f40000000, %f561;
	div.rn.f32 	%f776, %f562, %f775;
$L__BB0_93:
	abs.f32 	%f580, %f767;
	mov.f32 	%f581, 0f3FB8AA3B;
	mul.rn.f32 	%f582, %f580, %f581;
	cvt.rzi.f32.f32 	%f583, %f582;
	abs.f32 	%f584, %f583;
	setp.gt.f32 	%p126, %f584, 0f42FC0000;
	mov.f32 	%f585, 0f42FC0000;
	copysign.f32 	%f586, %f583, %f585;
	selp.f32 	%f587, %f586, %f583, %p126;
	fma.rn.f32 	%f588, %f587, 0fBF317218, %f580;
	fma.rn.f32 	%f589, %f587, 0f3102E308, %f588;
	mul.f32 	%f590, %f589, 0f3FB8AA3B;
	add.f32 	%f591, %f587, 0f4B40007D;
	mov.b32 	%r279, %f591;
	shl.b32 	%r280, %r279, 23;
	mov.b32 	%f592, %r280;
	ex2.approx.ftz.f32 	%f593, %f590;
	mul.f32 	%f594, %f593, %f592;
	mov.f32 	%f595, 0fBE000000;
	div.approx.ftz.f32 	%f596, %f595, %f594;
	fma.rn.f32 	%f597, %f594, 0f40000000, %f596;
	mul.f32 	%f598, %f767, %f767;
	fma.rn.f32 	%f599, %f598, 0f363D0ADA, 0f394FFF49;
	fma.rn.f32 	%f600, %f599, %f598, 0f3C08889A;
	fma.rn.f32 	%f601, %f600, %f598, 0f3E2AAAAB;
	mul.f32 	%f602, %f598, %f601;
	fma.rn.f32 	%f603, %f602, %f767, %f767;
	setp.ge.f32 	%p127, %f580, 0f3F800000;
	copysign.f32 	%f604, %f767, %f597;
	selp.f32 	%f74, %f604, %f603, %p127;
	add.f32 	%f605, %f770, %f776;
	abs.f32 	%f606, %f605;
	mul.rn.f32 	%f607, %f606, %f581;
	cvt.rzi.f32.f32 	%f608, %f607;
	abs.f32 	%f609, %f608;
	setp.gt.f32 	%p128, %f609, 0f42FC0000;
	copysign.f32 	%f610, %f608, %f585;
	selp.f32 	%f611, %f610, %f608, %p128;
	fma.rn.f32 	%f612, %f611, 0fBF317218, %f606;
	fma.rn.f32 	%f613, %f611, 0f3102E308, %f612;
	mul.f32 	%f614, %f613, 0f3FB8AA3B;
	add.f32 	%f615, %f611, 0f4B40007D;
	mov.b32 	%r281, %f615;
	shl.b32 	%r282, %r281, 23;
	mov.b32 	%f616, %r282;
	ex2.approx.ftz.f32 	%f617, %f614;
	mul.f32 	%f618, %f617, %f616;
	div.approx.ftz.f32 	%f619, %f595, %f618;
	fma.rn.f32 	%f620, %f618, 0f40000000, %f619;
	mul.f32 	%f621, %f605, %f605;
	fma.rn.f32 	%f622, %f621, 0f363D0ADA, 0f394FFF49;
	fma.rn.f32 	%f623, %f622, %f621, 0f3C08889A;
	fma.rn.f32 	%f624, %f623, %f621, 0f3E2AAAAB;
	mul.f32 	%f625, %f621, %f624;
	fma.rn.f32 	%f626, %f625, %f605, %f605;
	setp.ge.f32 	%p129, %f606, 0f3F800000;
	copysign.f32 	%f627, %f605, %f620;
	selp.f32 	%f628, %f627, %f626, %p129;
	mul.f32 	%f629, %f628, 0f3F000000;
	cvt.rzi.f32.f32 	%f630, %f629;
	add.f32 	%f631, %f630, %f630;
	sub.f32 	%f632, %f628, %f631;
	abs.f32 	%f76, %f632;
	abs.f32 	%f77, %f74;
	setp.lt.f32 	%p130, %f77, 0f00800000;
	mul.f32 	%f633, %f77, 0f4B800000;
	selp.f32 	%f634, %f633, %f77, %p130;
	selp.f32 	%f635, 0fC1C00000, 0f00000000, %p130;
	mov.b32 	%r283, %f634;
	add.s32 	%r284, %r283, -1060439283;
	and.b32  	%r285, %r284, -8388608;
	sub.s32 	%r286, %r283, %r285;
	mov.b32 	%f636, %r286;
	cvt.rn.f32.s32 	%f637, %r285;
	fma.rn.f32 	%f638, %f637, 0f34000000, %f635;
	add.f32 	%f639, %f636, 0fBF800000;
	add.f32 	%f640, %f636, 0f3F800000;
	rcp.approx.ftz.f32 	%f641, %f640;
	add.f32 	%f642, %f639, %f639;
	mul.f32 	%f643, %f642, %f641;
	mul.f32 	%f644, %f643, %f643;
	sub.f32 	%f645, %f639, %f643;
	add.f32 	%f646, %f645, %f645;
	neg.f32 	%f647, %f643;
	fma.rn.f32 	%f648, %f647, %f639, %f646;
	mul.rn.f32 	%f649, %f641, %f648;
	fma.rn.f32 	%f650, %f644, 0f3A2C32E4, 0f3B52E7DB;
	fma.rn.f32 	%f651, %f650, %f644, 0f3C93BB73;
	fma.rn.f32 	%f652, %f651, %f644, 0f3DF6384F;
	mul.rn.f32 	%f653, %f652, %f644;
	fma.rn.f32 	%f654, %f643, 0f3FB8AA3B, %f638;
	sub.f32 	%f655, %f638, %f654;
	fma.rn.f32 	%f656, %f643, 0f3FB8AA3B, %f655;
	fma.rn.f32 	%f657, %f649, 0f3FB8AA3B, %f656;
	fma.rn.f32 	%f658, %f643, 0f32A55E34, %f657;
	mul.f32 	%f659, %f653, 0f40400000;
	fma.rn.f32 	%f660, %f659, %f649, %f658;
	fma.rn.f32 	%f661, %f653, %f643, %f660;
	add.rn.f32 	%f662, %f654, %f661;
	neg.f32 	%f663, %f654;
	add.rn.f32 	%f664, %f662, %f663;
	neg.f32 	%f665, %f664;
	add.rn.f32 	%f666, %f661, %f665;
	mul.rn.f32 	%f667, %f662, %f628;
	neg.f32 	%f668, %f667;
	fma.rn.f32 	%f669, %f662, %f628, %f668;
	fma.rn.f32 	%f670, %f666, %f628, %f669;
	cvt.rni.f32.f32 	%f671, %f667;
	sub.f32 	%f672, %f667, %f671;
	add.f32 	%f673, %f672, %f670;
	fma.rn.f32 	%f674, %f673, 0f391FCB8E, 0f3AAF85ED;
	fma.rn.f32 	%f675, %f674, %f673, 0f3C1D9856;
	fma.rn.f32 	%f676, %f675, %f673, 0f3D6357BB;
	fma.rn.f32 	%f677, %f676, %f673, 0f3E75FDEC;
	fma.rn.f32 	%f678, %f677, %f673, 0f3F317218;
	fma.rn.f32 	%f679, %f678, %f673, 0f3F800000;
	cvt.rzi.s32.f32 	%r287, %f671;
	setp.gt.f32 	%p131, %f671, 0f00000000;
	selp.b32 	%r288, 0, -2097152000, %p131;
	add.s32 	%r289, %r288, 2130706432;
	mov.b32 	%f680, %r289;
	mul.f32 	%f681, %f679, %f680;
	shl.b32 	%r290, %r287, 23;
	sub.s32 	%r291, %r290, %r288;
	mov.b32 	%f682, %r291;
	mul.f32 	%f683, %f681, %f682;
	abs.f32 	%f684, %f667;
	setp.gt.f32 	%p132, %f684, 0f43180000;
	setp.lt.f32 	%p133, %f667, 0f00000000;
	selp.f32 	%f685, 0f00000000, 0f7F800000, %p133;
	selp.f32 	%f78, %f685, %f683, %p132;
	setp.eq.f32 	%p134, %f74, 0f3F800000;
	setp.eq.f32 	%p135, %f628, 0f00000000;
	or.pred  	%p136, %p134, %p135;
	mov.f32 	%f777, 0f3F800000;
	@%p136 bra 	$L__BB0_101;
	setp.num.f32 	%p137, %f77, %f77;
	abs.f32 	%f686, %f628;
	setp.num.f32 	%p138, %f686, %f686;
	and.pred  	%p139, %p137, %p138;
	@%p139 bra 	$L__BB0_96;
	add.rn.f32 	%f777, %f74, %f628;
	bra.uni 	$L__BB0_101;
$L__BB0_96:
	setp.neu.f32 	%p140, %f74, 0f00000000;
	setp.neu.f32 	%p141, %f77, 0f7F800000;
	and.pred  	%p142, %p140, %p141;
	@%p142 bra 	$L__BB0_98;
	setp.neu.f32 	%p149, %f76, 0f3F800000;
	add.f32 	%f691, %f74, %f74;
	mov.b32 	%r292, %f691;
	setp.lt.f32 	%p150, %f628, 0f00000000;
	xor.b32  	%r293, %r292, 2139095040;
	selp.b32 	%r294, %r293, %r292, %p150;
	and.b32  	%r295, %r294, 2147483647;
	selp.b32 	%r296, %r295, %r294, %p149;
	mov.b32 	%f777, %r296;
	bra.uni 	$L__BB0_101;
$L__BB0_98:
	setp.eq.f32 	%p143, %f74, 0fBF800000;
	setp.eq.f32 	%p144, %f686, 0f7F800000;
	and.pred  	%p145, %p143, %p144;
	@%p145 bra 	$L__BB0_101;
	setp.geu.f32 	%p146, %f74, 0f00000000;
	mov.f32 	%f777, %f78;
	@%p146 bra 	$L__BB0_101;
	setp.neu.f32 	%p147, %f76, 0f3F800000;
	neg.f32 	%f688, %f78;
	selp.f32 	%f689, %f78, %f688, %p147;
	cvt.rmi.f32.f32 	%f690, %f628;
	setp.neu.f32 	%p148, %f628, %f690;
	selp.f32 	%f777, 0f7FFFFFFF, %f689, %p148;
$L__BB0_101:
	setp.eq.f32 	%p151, %f1, 0f3F800000;
	setp.eq.f32 	%p152, %f777, 0f00000000;
	or.pred  	%p153, %p151, %p152;
	mov.f32 	%f778, 0f3F800000;
	@%p153 bra 	$L__BB0_106;
	setp.num.f32 	%p154, %f5, %f5;
	abs.f32 	%f693, %f777;
	setp.num.f32 	%p155, %f693, %f693;
	and.pred  	%p156, %p154, %p155;
	@%p156 bra 	$L__BB0_104;
	add.rn.f32 	%f778, %f1, %f777;
	bra.uni 	$L__BB0_106;
$L__BB0_104:
	mul.rn.f32 	%f695, %f36, %f777;
	cvt.rni.f32.f32 	%f696, %f695;
	sub.f32 	%f697, %f695, %f696;
	neg.f32 	%f698, %f695;
	fma.rn.f32 	%f699, %f36, %f777, %f698;
	fma.rn.f32 	%f700, %f37, %f777, %f699;
	add.f32 	%f701, %f697, %f700;
	setp.gt.f32 	%p157, %f696, 0f00000000;
	selp.b32 	%r297, 0, -2097152000, %p157;
	setp.neu.f32 	%p158, %f1, 0f00000000;
	setp.neu.f32 	%p159, %f5, 0f7F800000;
	setp.lt.f32 	%p160, %f695, 0f00000000;
	selp.f32 	%f702, 0f00000000, 0f7F800000, %p160;
	abs.f32 	%f703, %f695;
	setp.gt.f32 	%p161, %f703, 0f43180000;
	cvt.rzi.s32.f32 	%r298, %f696;
	shl.b32 	%r299, %r298, 23;
	sub.s32 	%r300, %r299, %r297;
	mov.b32 	%f704, %r300;
	add.s32 	%r301, %r297, 2130706432;
	mov.b32 	%f705, %r301;
	fma.rn.f32 	%f706, %f701, 0f391FCB8E, 0f3AAF85ED;
	fma.rn.f32 	%f707, %f706, %f701, 0f3C1D9856;
	fma.rn.f32 	%f708, %f707, %f701, 0f3D6357BB;
	fma.rn.f32 	%f709, %f708, %f701, 0f3E75FDEC;
	fma.rn.f32 	%f710, %f709, %f701, 0f3F317218;
	fma.rn.f32 	%f711, %f710, %f701, 0f3F800000;
	mul.f32 	%f712, %f711, %f705;
	mul.f32 	%f713, %f712, %f704;
	selp.f32 	%f778, %f702, %f713, %p161;
	and.pred  	%p162, %p158, %p159;
	@%p162 bra 	$L__BB0_106;
	mul.f32 	%f714, %f777, 0f3F000000;
	cvt.rzi.f32.f32 	%f715, %f714;
	add.f32 	%f716, %f715, %f715;
	sub.f32 	%f717, %f777, %f716;
	abs.f32 	%f718, %f717;
	setp.neu.f32 	%p163, %f718, 0f3F800000;
	add.f32 	%f719, %f1, %f1;
	mov.b32 	%r302, %f719;
	setp.lt.f32 	%p164, %f777, 0f00000000;
	xor.b32  	%r303, %r302, 2139095040;
	selp.b32 	%r304, %r303, %r302, %p164;
	and.b32  	%r305, %r304, 2147483647;
	selp.b32 	%r306, %r305, %r304, %p163;
	mov.b32 	%f778, %r306;
$L__BB0_106:
	cvta.to.global.u64 	%rd95, %rd44;
	cvta.to.global.u64 	%rd96, %rd45;
	ld.global.f32 	%f720, [%rd96];
	ld.global.f32 	%f721, [%rd96+4];
	ld.global.f32 	%f722, [%rd96+8];
	mul.f32 	%f723, %f778, %f720;
	mul.f32 	%f724, %f778, %f723;
	mul.f32 	%f725, %f778, %f721;
	mul.f32 	%f726, %f778, %f725;
	fma.rn.f32 	%f727, %f778, %f724, %f726;
	fma.rn.f32 	%f728, %f778, %f722, %f727;
	mul.f32 	%f729, %f728, 0f437F0000;
	cvt.rzi.u32.f32 	%r307, %f729;
	cvt.u16.u32 	%rs1, %r307;
	and.b16  	%rs2, %rs1, 255;
	cvt.rn.f32.u16 	%f730, %rs2;
	max.f32 	%f731, %f730, 0f00000000;
	min.f32 	%f732, %f731, 0f437F0000;
	cvt.rzi.u32.f32 	%r308, %f732;
	shl.b32 	%r309, %r1, 2;
	cvt.s64.s32 	%rd97, %r309;
	add.s64 	%rd98, %rd95, %rd97;
	st.global.u8 	[%rd98], %r308;
	ld.global.f32 	%f733, [%rd96+12];
	ld.global.f32 	%f734, [%rd96+16];
	ld.global.f32 	%f735, [%rd96+20];
	mul.f32 	%f736, %f778, %f733;
	mul.f32 	%f737, %f778, %f736;
	mul.f32 	%f738, %f778, %f734;
	mul.f32 	%f739, %f778, %f738;
	fma.rn.f32 	%f740, %f778, %f737, %f739;
	fma.rn.f32 	%f741, %f778, %f735, %f740;
	mul.f32 	%f742, %f741, 0f437F0000;
	cvt.rzi.u32.f32 	%r310, %f742;
	cvt.u16.u32 	%rs3, %r310;
	and.b16  	%rs4, %rs3, 255;
	cvt.rn.f32.u16 	%f743, %rs4;
	max.f32 	%f744, %f743, 0f00000000;
	min.f32 	%f745, %f744, 0f437F0000;
	cvt.rzi.u32.f32 	%r311, %f745;
	st.global.u8 	[%rd98+1], %r311;
	ld.global.f32 	%f746, [%rd96+24];
	ld.global.f32 	%f747, [%rd96+28];
	ld.global.f32 	%f748, [%rd96+32];
	mul.f32 	%f749, %f778, %f746;
	mul.f32 	%f750, %f778, %f749;
	mul.f32 	%f751, %f778, %f747;
	mul.f32 	%f752, %f778, %f751;
	fma.rn.f32 	%f753, %f778, %f750, %f752;
	fma.rn.f32 	%f754, %f778, %f748, %f753;
	mul.f32 	%f755, %f754, 0f437F0000;
	cvt.rzi.u32.f32 	%r312, %f755;
	cvt.u16.u32 	%rs5, %r312;
	and.b16  	%rs6, %rs5, 255;
	cvt.rn.f32.u16 	%f756, %rs6;
	max.f32 	%f757, %f756, 0f00000000;
	min.f32 	%f758, %f757, 0f437F0000;
	cvt.rzi.u32.f32 	%r313, %f758;
	st.global.u8 	[%rd98+2], %r313;
	mov.b16 	%rs7, 255;
	st.global.u8 	[%rd98+3], %rs7;
	ret;

}


// ===== COMPILED SASS (sm_100) =====

	.target	sm_100

	.elftype	@"ET_EXEC"


//--------------------- .note.nv.tkinfo           --------------------------
	.section	.note.nv.tkinfo,"",@"SHT_NOTE"
	.sectionflags	@"SHF_NOTE_NV_TKINFO"
	.tkinfo
        /*0018*/ 	.word	0x00000002
        /*0030*/ 	.string	""
        /*0030*/ 	.string	"ptxas"
        /*0030*/ 	.string	"Cuda compilation tools, release 13.0, V13.0.88"
        /*0030*/ 	.string	"Build cuda_13.0.r13.0/compiler.36424714_0"
        /*0030*/ 	.string	"-arch sm_100 -m 64 "



//--------------------- .note.nv.cuinfo           --------------------------
	.section	.note.nv.cuinfo,"",@"SHT_NOTE"
	.sectionflags	@"SHF_NOTE_NV_CUINFO"
        /*0018*/ 	.short	0x0002
        /*001a*/ 	.short	0x0064
        /*001c*/ 	.short	0x0082
	.zero		2


//--------------------- .nv.info                  --------------------------
	.section	.nv.info,"",@"SHT_CUDA_INFO"
	.align	4


	//----- nvinfo : EIATTR_REGCOUNT
	.align		4
        /*0000*/ 	.byte	0x04, 0x2f
        /*0002*/ 	.short	(.L_2 - .L_1)
	.align		4
.L_1:
        /*0004*/ 	.word	index@(_Z6kernelPhPKf)
        /*0008*/ 	.word	0x0000001a


	//----- nvinfo : EIATTR_FRAME_SIZE
	.align		4
.L_2:
        /*000c*/ 	.byte	0x04, 0x11
        /*000e*/ 	.short	(.L_4 - .L_3)
	.align		4
.L_3:
        /*0010*/ 	.word	index@($__internal_2_$__cuda_sm3x_div_rn_noftz_f32_slowpath)
        /*0014*/ 	.word	0x00000020


	//----- nvinfo : EIATTR_FRAME_SIZE
	.align		4
.L_4:
        /*0018*/ 	.byte	0x04, 0x11
        /*001a*/ 	.short	(.L_6 - .L_5)
	.align		4
.L_5:
        /*001c*/ 	.word	index@($__internal_1_$__cuda_sm20_sqrt_rn_f32_slowpath)
        /*0020*/ 	.word	0x00000020


	//----- nvinfo : EIATTR_FRAME_SIZE
	.align		4
.L_6:
        /*0024*/ 	.byte	0x04, 0x11
        /*0026*/ 	.short	(.L_8 - .L_7)
	.align		4
.L_7:
        /*0028*/ 	.word	index@($__internal_0_$__cuda_sm20_rcp_rn_f32_slowpath)
        /*002c*/ 	.word	0x00000020


	//----- nvinfo : EIATTR_FRAME_SIZE
	.align		4
.L_8:
        /*0030*/ 	.byte	0x04, 0x11
        /*0032*/ 	.short	(.L_10 - .L_9)
	.align		4
.L_9:
        /*0034*/ 	.word	index@(_Z6kernelPhPKf)
        /*0038*/ 	.word	0x00000020


	//----- nvinfo : EIATTR_MIN_STACK_SIZE
	.align		4
.L_10:
        /*003c*/ 	.byte	0x04, 0x12
        /*003e*/ 	.short	(.L_12 - .L_11)
	.align		4
.L_11:
        /*0040*/ 	.word	index@(_Z6kernelPhPKf)
        /*0044*/ 	.word	0x00000020
.L_12:


//--------------------- .nv.compat                --------------------------
	.section	.nv.compat,"",@"SHT_CUDA_COMPAT_INFO"
	.align	4
        /*0000*/ 	.byte	0x02, 0x09, 0x00, 0x00, 0x02, 0x02, 0x01, 0x00, 0x02, 0x05, 0x05, 0x00, 0x03, 0x07, 0x01, 0x01
        /*0010*/ 	.byte	0x02, 0x03, 0x00, 0x00, 0x02, 0x06, 0x01, 0x00, 0x04, 0x0b, 0x08, 0x00, 0x01, 0x00, 0x00, 0x00
        /*0020*/ 	.byte	0x00, 0x00, 0x00, 0x00


//--------------------- .nv.info._Z6kernelPhPKf   --------------------------
	.section	.nv.info._Z6kernelPhPKf,"",@"SHT_CUDA_INFO"
	.sectionflags	@""
	.align	4


	//----- nvinfo : EIATTR_CUDA_API_VERSION
	.align		4
        /*0000*/ 	.byte	0x04, 0x37
        /*0002*/ 	.short	(.L_14 - .L_13)
.L_13:
        /*0004*/ 	.word	0x00000082


	//----- nvinfo : EIATTR_KPARAM_INFO
	.align		4
.L_14:
        /*0008*/ 	.byte	0x04, 0x17
        /*000a*/ 	.short	(.L_16 - .L_15)
.L_15:
        /*000c*/ 	.word	0x00000000
        /*0010*/ 	.short	0x0001
        /*0012*/ 	.short	0x0008
        /*0014*/ 	.byte	0x00, 0xf5, 0x21, 0x00


	//----- nvinfo : EIATTR_KPARAM_INFO
	.align		4
.L_16:
        /*0018*/ 	.byte	0x04, 0x17
        /*001a*/ 	.short	(.L_18 - .L_17)
.L_17:
        /*001c*/ 	.word	0x00000000
        /*0020*/ 	.short	0x0000
        /*0022*/ 	.short	0x0000
        /*0024*/ 	.byte	0x00, 0xf5, 0x21, 0x00


	//----- nvinfo : EIATTR_SPARSE_MMA_MASK
	.align		4
.L_18:
        /*0028*/ 	.byte	0x03, 0x50
        /*002a*/ 	.short	0x0000


	//----- nvinfo : EIATTR_MAXREG_COUNT
	.align		4
        /*002c*/ 	.byte	0x03, 0x1b
        /*002e*/ 	.short	0x00ff


	//----- nvinfo : EIATTR_MERCURY_ISA_VERSION
	.align		4
        /*0030*/ 	.byte	0x03, 0x5f
        /*0032*/ 	.short	0x0101


	//----- nvinfo : EIATTR_VRC_CTA_INIT_COUNT
	.align		4
        /*0034*/ 	.byte	0x02, 0x4a
	.zero		1
	.zero		1


	//----- nvinfo : EIATTR_EXIT_INSTR_OFFSETS
	.align		4
        /*0038*/ 	.byte	0x04, 0x1c
        /*003a*/ 	.short	(.L_20 - .L_19)


	//   ....[0]....
.L_19:
        /*003c*/ 	.word	0x000056f0


	//----- nvinfo : EIATTR_CRS_STACK_SIZE
	.align		4
.L_20:
        /*0040*/ 	.byte	0x04, 0x1e
        /*0042*/ 	.short	(.L_22 - .L_21)
.L_21:
        /*0044*/ 	.word	0x00000000


	//----- nvinfo : EIATTR_CBANK_PARAM_SIZE
	.align		4
.L_22:
        /*0048*/ 	.byte	0x03, 0x19
        /*004a*/ 	.short	0x0010


	//----- nvinfo : EIATTR_PARAM_CBANK
	.align		4
        /*004c*/ 	.byte	0x04, 0x0a
        /*004e*/ 	.short	(.L_24 - .L_23)
	.align		4
.L_23:
        /*0050*/ 	.word	index@(.nv.constant0._Z6kernelPhPKf)
        /*0054*/ 	.short	0x0380
        /*0056*/ 	.short	0x0010


	//----- nvinfo : EIATTR_SW_WAR
	.align		4
.L_24:
        /*0058*/ 	.byte	0x04, 0x36
        /*005a*/ 	.short	(.L_26 - .L_25)
.L_25:
        /*005c*/ 	.word	0x00000008
.L_26:


//--------------------- .nv.callgraph             --------------------------
	.section	.nv.callgraph,"",@"SHT_CUDA_CALLGRAPH"
	.align	4
	.sectionentsize	8
	.align		4
        /*0000*/ 	.word	0x00000000
	.align		4
        /*0004*/ 	.word	0xffffffff
	.align		4
        /*0008*/ 	.word	0x00000000
	.align		4
        /*000c*/ 	.word	0xfffffffe
	.align		4
        /*0010*/ 	.word	0x00000000
	.align		4
        /*0014*/ 	.word	0xfffffffd
	.align		4
        /*0018*/ 	.word	0x00000000
	.align		4
        /*001c*/ 	.word	0xfffffffc


//--------------------- .nv.constant4             --------------------------
	.section	.nv.constant4,"a",@progbits
	.align	8
	.align		8
.nv.constant4:
        /*0000*/ 	.dword	__cudart_i2opi_f


//--------------------- .text._Z6kernelPhPKf      --------------------------
	.section	.text._Z6kernelPhPKf,"ax",@progbits
	.align	128
        .global         _Z6kernelPhPKf
        .type           _Z6kernelPhPKf,@function
        .size           _Z6kernelPhPKf,(.L_x_99 - _Z6kernelPhPKf)
        .other          _Z6kernelPhPKf,@"STO_CUDA_ENTRY STV_DEFAULT"
_Z6kernelPhPKf:
.text._Z6kernelPhPKf:
[----:B------:R-:W0:Y:S08]  /*0000*/  LDC R1, c[0x0][0x37c] ;  /* 0x0000df00ff017b82 */ /* 0x000e300000000800 */
[----:B------:R-:W1:Y:S01]  /*0010*/  LDC R9, c[0x0][0x360] ;  /* 0x0000d800ff097b82 */ /* 0x000e620000000800 */
[----:B------:R-:W2:Y:S01]  /*0020*/  S2R R4, SR_TID.X ;  /* 0x0000000000047919 */ /* 0x000ea20000002100 */
[----:B0-----:R-:W-:-:S06]  /*0030*/  IADD3 R1, PT, PT, R1, -0x20, RZ ;  /* 0xffffffe001017810 */ /* 0x001fcc0007ffe0ff */
[----:B------:R-:W0:Y:S01]  /*0040*/  S2UR UR4, SR_CTAID.X ;  /* 0x00000000000479c3 */ /* 0x000e220000002500 */
[----:B-1----:R-:W-:-:S04]  /*0050*/  I2FP.F32.U32 R3, R9 ;  /* 0x0000000900037245 */ /* 0x002fc80000201000 */
[----:B------:R-:W1:Y:S01]  /*0060*/  MUFU.RCP R2, R3 ;  /* 0x0000000300027308 */ /* 0x000e620000001000 */
[----:B0-----:R-:W-:Y:S01]  /*0070*/  I2FP.F32.U32 R0, UR4 ;  /* 0x0000000400007c45 */ /* 0x001fe20008201000 */
[----:B--2---:R-:W-:-:S06]  /*0080*/  IMAD R6, R4, R9, UR4 ;  /* 0x0000000404067e24 */ /* 0x004fcc000f8e0209 */
[----:B------:R-:W0:Y:S01]  /*0090*/  FCHK P0, R0, R3 ;  /* 0x0000000300007302 */ /* 0x000e220000000000 */
[----:B-1----:R-:W-:-:S04]  /*00a0*/  FFMA R5, -R3, R2, 1 ;  /* 0x3f80000003057423 */ /* 0x002fc80000000102 */
[----:B------:R-:W-:-:S04]  /*00b0*/  FFMA R5, R2, R5, R2 ;  /* 0x0000000502057223 */ /* 0x000fc80000000002 */
[----:B------:R-:W-:-:S04]  /*00c0*/  FFMA R2, R0, R5, RZ ;  /* 0x0000000500027223 */ /* 0x000fc800000000ff */
[----:B------:R-:W-:-:S04]  /*00d0*/  FFMA R7, -R3, R2, R0 ;  /* 0x0000000203077223 */ /* 0x000fc80000000100 */
[----:B------:R-:W-:Y:S01]  /*00e0*/  FFMA R5, R5, R7, R2 ;  /* 0x0000000705057223 */ /* 0x000fe20000000002 */
[----:B0-----:R-:W-:Y:S06]  /*00f0*/  @!P0 BRA `(.L_x_0) ;  /* 0x0000000000108947 */ /* 0x001fec0003800000 */
[----:B------:R-:W-:Y:S01]  /*0100*/  IMAD.MOV.U32 R2, RZ, RZ, R0 ;  /* 0x000000ffff027224 */ /* 0x000fe200078e0000 */
[----:B------:R-:W-:-:S07]  /*0110*/  MOV R14, 0x130 ;  /* 0x00000130000e7802 */ /* 0x000fce0000000f00 */
[----:B------:R-:W-:Y:S05]  /*0120*/  CALL.REL.NOINC `($__internal_2_$__cuda_sm3x_div_rn_noftz_f32_slowpath) ;  /* 0x0000005800a07944 */ /* 0x000fea0003c00000 */
[----:B------:R-:W-:-:S07]  /*0130*/  MOV R5, R16 ;  /* 0x0000001000057202 */ /* 0x000fce0000000f00 */
.L_x_0:
[----:B------:R-:W0:Y:S01]  /*0140*/  LDCU UR4, c[0x0][0x370] ;  /* 0x00006e00ff0477ac */ /* 0x000e220008000800 */
[----:B------:R-:W-:Y:S01]  /*0150*/  I2FP.F32.U32 R0, R4 ;  /* 0x0000000400007245 */ /* 0x000fe20000201000 */
[----:B------:R-:W-:Y:S01]  /*0160*/  BSSY.RECONVERGENT B0, `(.L_x_1) ;  /* 0x000000e000007945 */ /* 0x000fe20003800200 */
[----:B0-----:R-:W-:-:S04]  /*0170*/  I2FP.F32.U32 R3, UR4 ;  /* 0x0000000400037c45 */ /* 0x001fc80008201000 */
[----:B------:R-:W0:Y:S08]  /*0180*/  MUFU.RCP R2, R3 ;  /* 0x0000000300027308 */ /* 0x000e300000001000 */
[----:B------:R-:W1:Y:S01]  /*0190*/  FCHK P0, R0, R3 ;  /* 0x0000000300007302 */ /* 0x000e620000000000 */
[----:B0-----:R-:W-:-:S04]  /*01a0*/  FFMA R7, -R3, R2, 1 ;  /* 0x3f80000003077423 */ /* 0x001fc80000000102 */
[----:B------:R-:W-:-:S04]  /*01b0*/  FFMA R7, R2, R7, R2 ;  /* 0x0000000702077223 */ /* 0x000fc80000000002 */
[----:B------:R-:W-:-:S04]  /*01c0*/  FFMA R8, R0, R7, RZ ;  /* 0x0000000700087223 */ /* 0x000fc800000000ff */
[----:B------:R-:W-:-:S04]  /*01d0*/  FFMA R2, -R3, R8, R0 ;  /* 0x0000000803027223 */ /* 0x000fc80000000100 */
[----:B------:R-:W-:Y:S01]  /*01e0*/  FFMA R8, R7, R2, R8 ;  /* 0x0000000207087223 */ /* 0x000fe20000000008 */
[----:B-1----:R-:W-:Y:S06]  /*01f0*/  @!P0 BRA `(.L_x_2) ;  /* 0x0000000000108947 */ /* 0x002fec0003800000 */
[----:B------:R-:W-:Y:S01]  /*0200*/  IMAD.MOV.U32 R2, RZ, RZ, R0 ;  /* 0x000000ffff027224 */ /* 0x000fe200078e0000 */
[----:B------:R-:W-:-:S07]  /*0210*/  MOV R14, 0x230 ;  /* 0x00000230000e7802 */ /* 0x000fce0000000f00 */
[----:B------:R-:W-:Y:S05]  /*0220*/  CALL.REL.NOINC `($__internal_2_$__cuda_sm3x_div_rn_noftz_f32_slowpath) ;  /* 0x0000005800607944 */ /* 0x000fea0003c00000 */
[----:B------:R-:W-:-:S07]  /*0230*/  MOV R8, R16 ;  /* 0x0000001000087202 */ /* 0x000fce0000000f00 */
.L_x_2:
[----:B------:R-:W-:Y:S05]  /*0240*/  BSYNC.RECONVERGENT B0 ;  /* 0x0000000000007941 */ /* 0x000fea0003800200 */
.L_x_1:
[C---:B------:R-:W-:Y:S01]  /*0250*/  FMUL R0, R5.reuse, 0.63661974668502807617 ;  /* 0x3f22f98305007820 */ /* 0x040fe20000400000 */
[C---:B------:R-:W-:Y:S01]  /*0260*/  FSETP.GE.AND P0, PT, |R5|.reuse, 105615, PT ;  /* 0x47ce47800500780b */ /* 0x040fe20003f06200 */
[----:B------:R-:W0:Y:S01]  /*0270*/  LDCU.64 UR6, c[0x0][0x358] ;  /* 0x00006b00ff0677ac */ /* 0x000e220008000a00 */
[----:B------:R-:W-:Y:S01]  /*0280*/  BSSY.RECONVERGENT B0, `(.L_x_3) ;  /* 0x0000041000007945 */ /* 0x000fe20003800200 */
[----:B------:R-:W-:Y:S02]  /*0290*/  FMNMX.NAN R9, R5, 0.54609799385070800781, PT ;  /* 0x3f0bcd1405097809 */ /* 0x000fe40003820000 */
[----:B------:R-:W1:Y:S02]  /*02a0*/  F2I.NTZ R0, R0 ;  /* 0x0000000000007305 */ /* 0x000e640000203100 */
[----:B-1----:R-:W-:Y:S01]  /*02b0*/  I2FP.F32.S32 R2, R0 ;  /* 0x0000000000027245 */ /* 0x002fe20000201400 */
[----:B------:R-:W-:-:S04]  /*02c0*/  IMAD.MOV.U32 R10, RZ, RZ, R0 ;  /* 0x000000ffff0a7224 */ /* 0x000fc800078e0000 */
[----:B------:R-:W-:-:S04]  /*02d0*/  FFMA R3, R2, -1.5707962512969970703, R5 ;  /* 0xbfc90fda02037823 */ /* 0x000fc80000000005 */
[----:B------:R-:W-:-:S04]  /*02e0*/  FFMA R3, R2, -7.5497894158615963534e-08, R3 ;  /* 0xb3a2216802037823 */ /* 0x000fc80000000003 */
[----:B------:R-:W-:-:S05]  /*02f0*/  FFMA R7, R2, -5.3903029534742383927e-15, R3 ;  /* 0xa7c234c502077823 */ /* 0x000fca0000000003 */
[----:B------:R-:W-:Y:S01]  /*0300*/  MOV R2, R7 ;  /* 0x0000000700027202 */ /* 0x000fe20000000f00 */
[----:B0-----:R-:W-:Y:S06]  /*0310*/  @!P0 BRA `(.L_x_4) ;  /* 0x0000000000dc8947 */ /* 0x001fec0003800000 */
[----:B------:R-:W-:-:S13]  /*0320*/  FSETP.NEU.AND P0, PT, |R5|, +INF , PT ;  /* 0x7f8000000500780b */ /* 0x000fda0003f0d200 */
[----:B------:R-:W-:Y:S01]  /*0330*/  @!P0 FMUL R2, RZ, R5 ;  /* 0x00000005ff028220 */ /* 0x000fe20000400000 */
[----:B------:R-:W-:Y:S01]  /*0340*/  @!P0 IMAD.MOV.U32 R0, RZ, RZ, RZ ;  /* 0x000000ffff008224 */ /* 0x000fe200078e00ff */
[----:B------:R-:W-:Y:S06]  /*0350*/  @!P0 BRA `(.L_x_4) ;  /* 0x0000000000cc8947 */ /* 0x000fec0003800000 */
[----:B------:R-:W-:Y:S01]  /*0360*/  SHF.L.U32 R2, R5, 0x8, RZ ;  /* 0x0000000805027819 */ /* 0x000fe200000006ff */
[----:B------:R-:W-:Y:S01]  /*0370*/  IMAD.MOV.U32 R12, RZ, RZ, RZ ;  /* 0x000000ffff0c7224 */ /* 0x000fe200078e00ff */
[----:B------:R-:W-:Y:S01]  /*0380*/  MOV R0, R1 ;  /* 0x0000000100007202 */ /* 0x000fe20000000f00 */
[----:B------:R-:W0:Y:S01]  /*0390*/  LDCU.64 UR8, c[0x4][URZ] ;  /* 0x01000000ff0877ac */ /* 0x000e220008000a00 */
[----:B------:R-:W-:Y:S01]  /*03a0*/  LOP3.LUT R13, R2, 0x80000000, RZ, 0xfc, !PT ;  /* 0x80000000020d7812 */ /* 0x000fe200078efcff */
[----:B------:R-:W-:Y:S01]  /*03b0*/  UMOV UR5, URZ ;  /* 0x000000ff00057c82 */ /* 0x000fe20008000000 */
[----:B------:R-:W-:-:S05]  /*03c0*/  UMOV UR4, URZ ;  /* 0x000000ff00047c82 */ /* 0x000fca0008000000 */
.L_x_5:
[----:B0-----:R-:W-:Y:S01]  /*03d0*/  IMAD.U32 R14, RZ, RZ, UR8 ;  /* 0x00000008ff0e7e24 */ /* 0x001fe2000f8e00ff */
[----:B------:R-:W-:-:S05]  /*03e0*/  MOV R15, UR9 ;  /* 0x00000009000f7c02 */ /* 0x000fca0008000f00 */
[----:B------:R-:W2:Y:S01]  /*03f0*/  LDG.E.CONSTANT R2, desc[UR6][R14.64] ;  /* 0x000000060e027981 */ /* 0x000ea2000c1e9900 */
[----:B------:R-:W-:Y:S02]  /*0400*/  UIADD3 UR8, UP0, UPT, UR8, 0x4, URZ ;  /* 0x0000000408087890 */ /* 0x000fe4000ff1e0ff */
[----:B------:R-:W-:Y:S02]  /*0410*/  UIADD3 UR4, UPT, UPT, UR4, 0x1, URZ ;  /* 0x0000000104047890 */ /* 0x000fe4000fffe0ff */
[----:B------:R-:W-:Y:S02]  /*0420*/  UIADD3.X UR9, UPT, UPT, URZ, UR9, URZ, UP0, !UPT ;  /* 0x00000009ff097290 */ /* 0x000fe400087fe4ff */
[----:B------:R-:W-:Y:S01]  /*0430*/  UISETP.NE.AND UP0, UPT, UR4, 0x6, UPT ;  /* 0x000000060400788c */ /* 0x000fe2000bf05270 */
[----:B--2---:R-:W-:-:S03]  /*0440*/  IMAD.WIDE.U32 R2, R2, R13, RZ ;  /* 0x0000000d02027225 */ /* 0x004fc600078e00ff */
[----:B------:R-:W-:-:S04]  /*0450*/  IADD3 R11, P0, PT, R2, R12, RZ ;  /* 0x0000000c020b7210 */ /* 0x000fc80007f1e0ff */
[----:B------:R-:W-:Y:S01]  /*0460*/  IADD3.X R12, PT, PT, R3, UR5, RZ, P0, !PT ;  /* 0x00000005030c7c10 */ /* 0x000fe200087fe4ff */
[----:B------:R0:W-:Y:S02]  /*0470*/  STL [R0], R11 ;  /* 0x0000000b00007387 */ /* 0x0001e40000100800 */
[----:B0-----:R-:W-:Y:S01]  /*0480*/  VIADD R0, R0, 0x4 ;  /* 0x0000000400007836 */ /* 0x001fe20000000000 */
[----:B------:R-:W-:Y:S06]  /*0490*/  BRA.U UP0, `(.L_x_5) ;  /* 0xfffffffd00cc7547 */ /* 0x000fec000b83ffff */
[----:B------:R-:W-:Y:S01]  /*04a0*/  SHF.R.U32.HI R4, RZ, 0x17, R5 ;  /* 0x00000017ff047819 */ /* 0x000fe20000011605 */
[----:B------:R0:W-:Y:S03]  /*04b0*/  STL [R1+0x18], R12 ;  /* 0x0000180c01007387 */ /* 0x0001e60000100800 */
[C---:B------:R-:W-:Y:S02]  /*04c0*/  LOP3.LUT R0, R4.reuse, 0xe0, RZ, 0xc0, !PT ;  /* 0x000000e004007812 */ /* 0x040fe400078ec0ff */
[----:B------:R-:W-:Y:S02]  /*04d0*/  LOP3.LUT P0, RZ, R4, 0x1f, RZ, 0xc0, !PT ;  /* 0x0000001f04ff7812 */ /* 0x000fe4000780c0ff */
[----:B------:R-:W-:-:S04]  /*04e0*/  IADD3 R0, PT, PT, R0, -0x80, RZ ;  /* 0xffffff8000007810 */ /* 0x000fc80007ffe0ff */
[----:B------:R-:W-:-:S05]  /*04f0*/  SHF.R.U32.HI R0, RZ, 0x5, R0 ;  /* 0x00000005ff007819 */ /* 0x000fca0000011600 */
[----:B------:R-:W-:-:S05]  /*0500*/  IMAD R11, R0, -0x4, R1 ;  /* 0xfffffffc000b7824 */ /* 0x000fca00078e0201 */
[----:B------:R-:W2:Y:S04]  /*0510*/  LDL R0, [R11+0x18] ;  /* 0x000018000b007983 */ /* 0x000ea80000100800 */
[----:B------:R-:W2:Y:S04]  /*0520*/  LDL R3, [R11+0x14] ;  /* 0x000014000b037983 */ /* 0x000ea80000100800 */
[----:B------:R-:W3:Y:S01]  /*0530*/  @P0 LDL R2, [R11+0x10] ;  /* 0x000010000b020983 */ /* 0x000ee20000100800 */
[----:B------:R-:W-:Y:S01]  /*0540*/  LOP3.LUT R4, R4, 0x1f, RZ, 0xc0, !PT ;  /* 0x0000001f04047812 */ /* 0x000fe200078ec0ff */
[----:B------:R-:W-:Y:S01]  /*0550*/  UMOV UR4, 0x54442d19 ;  /* 0x54442d1900047882 */ /* 0x000fe20000000000 */
[----:B------:R-:W-:-:S02]  /*0560*/  UMOV UR5, 0x3bf921fb ;  /* 0x3bf921fb00057882 */ /* 0x000fc40000000000 */
[-C--:B--2---:R-:W-:Y:S02]  /*0570*/  @P0 SHF.L.W.U32.HI R0, R3, R4.reuse, R0 ;  /* 0x0000000403000219 */ /* 0x084fe40000010e00 */
[----:B---3--:R-:W-:Y:S02]  /*0580*/  @P0 SHF.L.W.U32.HI R3, R2, R4, R3 ;  /* 0x0000000402030219 */ /* 0x008fe40000010e03 */
[----:B------:R-:W-:Y:S02]  /*0590*/  ISETP.GE.AND P0, PT, R5, RZ, PT ;  /* 0x000000ff0500720c */ /* 0x000fe40003f06270 */
[C---:B------:R-:W-:Y:S01]  /*05a0*/  SHF.L.W.U32.HI R2, R3.reuse, 0x2, R0 ;  /* 0x0000000203027819 */ /* 0x040fe20000010e00 */
[----:B------:R-:W-:-:S03]  /*05b0*/  IMAD.SHL.U32 R3, R3, 0x4, RZ ;  /* 0x0000000403037824 */ /* 0x000fc600078e00ff */
[----:B------:R-:W-:-:S04]  /*05c0*/  SHF.R.S32.HI R4, RZ, 0x1f, R2 ;  /* 0x0000001fff047819 */ /* 0x000fc80000011402 */
[C---:B------:R-:W-:Y:S02]  /*05d0*/  LOP3.LUT R14, R4.reuse, R3, RZ, 0x3c, !PT ;  /* 0x00000003040e7212 */ /* 0x040fe400078e3cff */
[----:B------:R-:W-:Y:S02]  /*05e0*/  LOP3.LUT R15, R4, R2, RZ, 0x3c, !PT ;  /* 0x00000002040f7212 */ /* 0x000fe400078e3cff */
[----:B------:R-:W-:Y:S02]  /*05f0*/  SHF.R.U32.HI R3, RZ, 0x1e, R0 ;  /* 0x0000001eff037819 */ /* 0x000fe40000011600 */
[C---:B------:R-:W-:Y:S02]  /*0600*/  LOP3.LUT R4, R2.reuse, R5, RZ, 0x3c, !PT ;  /* 0x0000000502047212 */ /* 0x040fe400078e3cff */
[----:B------:R-:W0:Y:S01]  /*0610*/  I2F.F64.S64 R14, R14 ;  /* 0x0000000e000e7312 */ /* 0x000e220000301c00 */
[----:B------:R-:W-:Y:S02]  /*0620*/  LEA.HI R0, R2, R3, RZ, 0x1 ;  /* 0x0000000302007211 */ /* 0x000fe400078f08ff */
[----:B------:R-:W-:-:S02]  /*0630*/  ISETP.GE.AND P1, PT, R4, RZ, PT ;  /* 0x000000ff0400720c */ /* 0x000fc40003f26270 */
[----:B------:R-:W-:-:S05]  /*0640*/  IADD3 R2, PT, PT, -R0, RZ, RZ ;  /* 0x000000ff00027210 */ /* 0x000fca0007ffe1ff */
[----:B------:R-:W-:Y:S01]  /*0650*/  @!P0 IMAD.MOV.U32 R0, RZ, RZ, R2 ;  /* 0x000000ffff008224 */ /* 0x000fe200078e0002 */
[----:B0-----:R-:W-:-:S10]  /*0660*/  DMUL R12, R14, UR4 ;  /* 0x000000040e0c7c28 */ /* 0x001fd40008000000 */
[----:B------:R-:W0:Y:S02]  /*0670*/  F2F.F32.F64 R12, R12 ;  /* 0x0000000c000c7310 */ /* 0x000e240000301000 */
[----:B0-----:R-:W-:-:S07]  /*0680*/  FSEL R2, -R12, R12, !P1 ;  /* 0x0000000c0c027208 */ /* 0x001fce0004800100 */
.L_x_4:
[----:B------:R-:W-:Y:S05]  /*0690*/  BSYNC.RECONVERGENT B0 ;  /* 0x0000000000007941 */ /* 0x000fea0003800200 */
.L_x_3:
[----:B------:R-:W-:Y:S01]  /*06a0*/  MOV R16, 0x37cbac00 ;  /* 0x37cbac0000107802 */ /* 0x000fe20000000f00 */
[----:B------:R-:W-:Y:S01]  /*06b0*/  FMUL R3, R2, R2 ;  /* 0x0000000202037220 */ /* 0x000fe20000400000 */
[C---:B------:R-:W-:Y:S01]  /*06c0*/  LOP3.LUT R11, R0.reuse, 0x1, RZ, 0xc0, !PT ;  /* 0x00000001000b7812 */ /* 0x040fe200078ec0ff */
[----:B------:R-:W-:Y:S01]  /*06d0*/  IMAD.MOV.U32 R15, RZ, RZ, 0x3d2aaabb ;  /* 0x3d2aaabbff0f7424 */ /* 0x000fe200078e00ff */
[----:B------:R-:W-:Y:S01]  /*06e0*/  MOV R14, 0x3effffff ;  /* 0x3effffff000e7802 */ /* 0x000fe20000000f00 */
[----:B------:R-:W-:Y:S01]  /*06f0*/  FFMA R4, R3, R16, -0.0013887860113754868507 ;  /* 0xbab607ed03047423 */ /* 0x000fe20000000010 */
[----:B------:R-:W-:Y:S01]  /*0700*/  ISETP.NE.U32.AND P0, PT, R11, 0x1, PT ;  /* 0x000000010b00780c */ /* 0x000fe20003f05070 */
[----:B------:R-:W-:Y:S01]  /*0710*/  BSSY.RECONVERGENT B0, `(.L_x_6) ;  /* 0x0000059000007945 */ /* 0x000fe20003800200 */
[----:B------:R-:W-:Y:S01]  /*0720*/  LOP3.LUT P1, RZ, R0, 0x2, RZ, 0xc0, !PT ;  /* 0x0000000200ff7812 */ /* 0x000fe2000782c0ff */
[----:B------:R-:W-:Y:S01]  /*0730*/  IMAD.MOV.U32 R17, RZ, RZ, R9 ;  /* 0x000000ffff117224 */ /* 0x000fe200078e0009 */
[----:B------:R-:W-:-:S02]  /*0740*/  FSEL R4, R4, -0.00019574658654164522886, !P0 ;  /* 0xb94d415304047808 */ /* 0x000fc40004000000 */
[----:B------:R-:W-:Y:S02]  /*0750*/  FSEL R12, R15, 0.0083327032625675201416, !P0 ;  /* 0x3c0885e40f0c7808 */ /* 0x000fe40004000000 */
[----:B------:R-:W-:Y:S02]  /*0760*/  FSEL R0, R2, 1, P0 ;  /* 0x3f80000002007808 */ /* 0x000fe40000000000 */
[----:B------:R-:W-:Y:S01]  /*0770*/  FSEL R13, -R14, -0.16666662693023681641, !P0 ;  /* 0xbe2aaaa80e0d7808 */ /* 0x000fe20004000100 */
[C---:B------:R-:W-:Y:S02]  /*0780*/  FFMA R4, R3.reuse, R4, R12 ;  /* 0x0000000403047223 */ /* 0x040fe4000000000c */
[C---:B------:R-:W-:Y:S02]  /*0790*/  FFMA R11, R3.reuse, R0, RZ ;  /* 0x00000000030b7223 */ /* 0x040fe400000000ff */
[----:B------:R-:W-:-:S04]  /*07a0*/  FFMA R4, R3, R4, R13 ;  /* 0x0000000403047223 */ /* 0x000fc8000000000d */
[----:B------:R-:W-:-:S04]  /*07b0*/  FFMA R0, R11, R4, R0 ;  /* 0x000000040b007223 */ /* 0x000fc80000000000 */
[----:B------:R-:W-:-:S05]  /*07c0*/  @P1 FADD R0, RZ, -R0 ;  /* 0x80000000ff001221 */ /* 0x000fca0000000000 */
[----:B------:R-:W-:-:S13]  /*07d0*/  FSETP.GEU.AND P0, PT, R9, R0, PT ;  /* 0x000000000900720b */ /* 0x000fda0003f0e000 */
[----:B------:R-:W-:Y:S05]  /*07e0*/  @!P0 BRA `(.L_x_7) ;  /* 0x00000004002c8947 */ /* 0x000fea0003800000 */
[----:B------:R-:W-:Y:S01]  /*07f0*/  FSETP.GE.AND P0, PT, |R5|, 105615, PT ;  /* 0x47ce47800500780b */ /* 0x000fe20003f06200 */
[----:B------:R-:W-:Y:S01]  /*0800*/  BSSY.RECONVERGENT B1, `(.L_x_8) ;  /* 0x000003b000017945 */ /* 0x000fe20003800200 */
[----:B------:R-:W-:Y:S01]  /*0810*/  MOV R2, R10 ;  /* 0x0000000a00027202 */ /* 0x000fe20000000f00 */
[----:B------:R-:W-:-:S10]  /*0820*/  IMAD.MOV.U32 R0, RZ, RZ, R7 ;  /* 0x000000ffff007224 */ /* 0x000fd400078e0007 */
[----:B------:R-:W-:Y:S05]  /*0830*/  @!P0 BRA `(.L_x_9) ;  /* 0x0000000000dc8947 */ /* 0x000fea0003800000 */
[----:B------:R-:W-:-:S13]  /*0840*/  FSETP.NEU.AND P0, PT, |R5|, +INF , PT ;  /* 0x7f8000000500780b */ /* 0x000fda0003f0d200 */
[----:B------:R-:W-:Y:S01]  /*0850*/  @!P0 FMUL R0, RZ, R5 ;  /* 0x00000005ff008220 */ /* 0x000fe20000400000 */
[----:B------:R-:W-:Y:S01]  /*0860*/  @!P0 MOV R2, RZ ;  /* 0x000000ff00028202 */ /* 0x000fe20000000f00 */
[----:B------:R-:W-:Y:S06]  /*0870*/  @!P0 BRA `(.L_x_9) ;  /* 0x0000000000cc8947 */ /* 0x000fec0003800000 */
[----:B------:R-:W-:Y:S02]  /*0880*/  IMAD.SHL.U32 R2, R5, 0x100, RZ ;  /* 0x0000010005027824 */ /* 0x000fe400078e00ff */
[----:B------:R-:W-:Y:S02]  /*0890*/  HFMA2 R12, -RZ, RZ, 0, 0 ;  /* 0x00000000ff0c7431 */ /* 0x000fe400000001ff */
[----:B------:R-:W-:Y:S01]  /*08a0*/  IMAD.MOV.U32 R0, RZ, RZ, R1 ;  /* 0x000000ffff007224 */ /* 0x000fe200078e0001 */
[----:B------:R-:W0:Y:S01]  /*08b0*/  LDCU.64 UR8, c[0x4][URZ] ;  /* 0x01000000ff0877ac */ /* 0x000e220008000a00 */
[----:B------:R-:W-:Y:S01]  /*08c0*/  LOP3.LUT R13, R2, 0x80000000, RZ, 0xfc, !PT ;  /* 0x80000000020d7812 */ /* 0x000fe200078efcff */
[----:B------:R-:W-:Y:S01]  /*08d0*/  UMOV UR5, URZ ;  /* 0x000000ff00057c82 */ /* 0x000fe20008000000 */
[----:B------:R-:W-:-:S05]  /*08e0*/  UMOV UR4, URZ ;  /* 0x000000ff00047c82 */ /* 0x000fca0008000000 */
.L_x_10:
[----:B0-----:R-:W-:Y:S01]  /*08f0*/  MOV R18, UR8 ;  /* 0x0000000800127c02 */ /* 0x001fe20008000f00 */
[----:B------:R-:W-:-:S05]  /*0900*/  IMAD.U32 R19, RZ, RZ, UR9 ;  /* 0x00000009ff137e24 */ /* 0x000fca000f8e00ff */
        /* <DEDUP_REMOVED lines=9> */
[----:B0-----:R-:W-:Y:S01]  /*09a0*/  IADD3 R0, PT, PT, R0, 0x4, RZ ;  /* 0x0000000400007810 */ /* 0x001fe20007ffe0ff */
[----:B------:R-:W-:Y:S06]  /*09b0*/  BRA.U UP0, `(.L_x_10) ;  /* 0xfffffffd00cc7547 */ /* 0x000fec000b83ffff */
[----:B------:R-:W-:Y:S01]  /*09c0*/  SHF.R.U32.HI R4, RZ, 0x17, R5 ;  /* 0x00000017ff047819 */ /* 0x000fe20000011605 */
[----:B------:R0:W-:Y:S03]  /*09d0*/  STL [R1+0x18], R12 ;  /* 0x0000180c01007387 */ /* 0x0001e60000100800 */
[C---:B------:R-:W-:Y:S02]  /*09e0*/  LOP3.LUT R0, R4.reuse, 0xe0, RZ, 0xc0, !PT ;  /* 0x000000e004007812 */ /* 0x040fe400078ec0ff */
[----:B------:R-:W-:-:S03]  /*09f0*/  LOP3.LUT P0, RZ, R4, 0x1f, RZ, 0xc0, !PT ;  /* 0x0000001f04ff7812 */ /* 0x000fc6000780c0ff */
[----:B------:R-:W-:-:S05]  /*0a00*/  VIADD R0, R0, 0xffffff80 ;  /* 0xffffff8000007836 */ /* 0x000fca0000000000 */
[----:B------:R-:W-:-:S05]  /*0a10*/  SHF.R.U32.HI R0, RZ, 0x5, R0 ;  /* 0x00000005ff007819 */ /* 0x000fca0000011600 */
[----:B------:R-:W-:-:S05]  /*0a20*/  IMAD R11, R0, -0x4, R1 ;  /* 0xfffffffc000b7824 */ /* 0x000fca00078e0201 */
[----:B------:R-:W2:Y:S04]  /*0a30*/  LDL R0, [R11+0x18] ;  /* 0x000018000b007983 */ /* 0x000ea80000100800 */
[----:B------:R-:W2:Y:S04]  /*0a40*/  LDL R3, [R11+0x14] ;  /* 0x000014000b037983 */ /* 0x000ea80000100800 */
[----:B------:R-:W3:Y:S01]  /*0a50*/  @P0 LDL R2, [R11+0x10] ;  /* 0x000010000b020983 */ /* 0x000ee20000100800 */
[----:B------:R-:W-:Y:S01]  /*0a60*/  LOP3.LUT R4, R4, 0x1f, RZ, 0xc0, !PT ;  /* 0x0000001f04047812 */ /* 0x000fe200078ec0ff */
[----:B------:R-:W-:Y:S01]  /*0a70*/  UMOV UR4, 0x54442d19 ;  /* 0x54442d1900047882 */ /* 0x000fe20000000000 */
[----:B------:R-:W-:Y:S01]  /*0a80*/  UMOV UR5, 0x3bf921fb ;  /* 0x3bf921fb00057882 */ /* 0x000fe20000000000 */
[----:B------:R-:W-:-:S02]  /*0a90*/  ISETP.GE.AND P1, PT, R5, RZ, PT ;  /* 0x000000ff0500720c */ /* 0x000fc40003f26270 */
[-C--:B--2---:R-:W-:Y:S02]  /*0aa0*/  @P0 SHF.L.W.U32.HI R0, R3, R4.reuse, R0 ;  /* 0x0000000403000219 */ /* 0x084fe40000010e00 */
[----:B---3--:R-:W-:-:S04]  /*0ab0*/  @P0 SHF.L.W.U32.HI R3, R2, R4, R3 ;  /* 0x0000000402030219 */ /* 0x008fc80000010e03 */
[C---:B------:R-:W-:Y:S02]  /*0ac0*/  SHF.L.W.U32.HI R2, R3.reuse, 0x2, R0 ;  /* 0x0000000203027819 */ /* 0x040fe40000010e00 */
[----:B------:R-:W-:Y:S02]  /*0ad0*/  SHF.L.U32 R3, R3, 0x2, RZ ;  /* 0x0000000203037819 */ /* 0x000fe400000006ff */
[----:B------:R-:W-:-:S04]  /*0ae0*/  SHF.R.S32.HI R4, RZ, 0x1f, R2 ;  /* 0x0000001fff047819 */ /* 0x000fc80000011402 */
[C---:B------:R-:W-:Y:S02]  /*0af0*/  LOP3.LUT R18, R4.reuse, R3, RZ, 0x3c, !PT ;  /* 0x0000000304127212 */ /* 0x040fe400078e3cff */
[----:B------:R-:W-:Y:S02]  /*0b00*/  LOP3.LUT R19, R4, R2, RZ, 0x3c, !PT ;  /* 0x0000000204137212 */ /* 0x000fe400078e3cff */
[----:B------:R-:W-:Y:S02]  /*0b10*/  SHF.R.U32.HI R3, RZ, 0x1e, R0 ;  /* 0x0000001eff037819 */ /* 0x000fe40000011600 */
[C---:B------:R-:W-:Y:S02]  /*0b20*/  LOP3.LUT R0, R2.reuse, R5, RZ, 0x3c, !PT ;  /* 0x0000000502007212 */ /* 0x040fe400078e3cff */
[----:B------:R-:W0:Y:S01]  /*0b30*/  I2F.F64.S64 R18, R18 ;  /* 0x0000001200127312 */ /* 0x000e220000301c00 */
[----:B------:R-:W-:Y:S02]  /*0b40*/  LEA.HI R2, R2, R3, RZ, 0x1 ;  /* 0x0000000302027211 */ /* 0x000fe400078f08ff */
[----:B------:R-:W-:-:S03]  /*0b50*/  ISETP.GE.AND P0, PT, R0, RZ, PT ;  /* 0x000000ff0000720c */ /* 0x000fc60003f06270 */
[----:B------:R-:W-:-:S05]  /*0b60*/  IMAD.MOV R0, RZ, RZ, -R2 ;  /* 0x000000ffff007224 */ /* 0x000fca00078e0a02 */
[----:B------:R-:W-:Y:S01]  /*0b70*/  @!P1 MOV R2, R0 ;  /* 0x0000000000029202 */ /* 0x000fe20000000f00 */
[----:B0-----:R-:W-:-:S10]  /*0b80*/  DMUL R12, R18, UR4 ;  /* 0x00000004120c7c28 */ /* 0x001fd40008000000 */
[----:B------:R-:W0:Y:S02]  /*0b90*/  F2F.F32.F64 R12, R12 ;  /* 0x0000000c000c7310 */ /* 0x000e240000301000 */
[----:B0-----:R-:W-:-:S07]  /*0ba0*/  FSEL R0, -R12, R12, !P0 ;  /* 0x0000000c0c007208 */ /* 0x001fce0004000100 */
.L_x_9:
[----:B------:R-:W-:Y:S05]  /*0bb0*/  BSYNC.RECONVERGENT B1 ;  /* 0x0000000000017941 */ /* 0x000fea0003800200 */
.L_x_8:
[----:B------:R-:W-:Y:S01]  /*0bc0*/  FMUL R3, R0, R0 ;  /* 0x0000000000037220 */ /* 0x000fe20000400000 */
[C---:B------:R-:W-:Y:S02]  /*0bd0*/  LOP3.LUT R11, R2.reuse, 0x1, RZ, 0xc0, !PT ;  /* 0x00000001020b7812 */ /* 0x040fe400078ec0ff */
[----:B------:R-:W-:Y:S01]  /*0be0*/  LOP3.LUT P1, RZ, R2, 0x2, RZ, 0xc0, !PT ;  /* 0x0000000202ff7812 */ /* 0x000fe2000782c0ff */
[----:B------:R-:W-:Y:S01]  /*0bf0*/  FFMA R4, R3, R16, -0.0013887860113754868507 ;  /* 0xbab607ed03047423 */ /* 0x000fe20000000010 */
[----:B------:R-:W-:-:S04]  /*0c00*/  ISETP.NE.U32.AND P0, PT, R11, 0x1, PT ;  /* 0x000000010b00780c */ /* 0x000fc80003f05070 */
[----:B------:R-:W-:Y:S02]  /*0c10*/  FSEL R4, R4, -0.00019574658654164522886, !P0 ;  /* 0xb94d415304047808 */ /* 0x000fe40004000000 */
[----:B------:R-:W-:Y:S02]  /*0c20*/  FSEL R12, R15, 0.0083327032625675201416, !P0 ;  /* 0x3c0885e40f0c7808 */ /* 0x000fe40004000000 */
[----:B------:R-:W-:Y:S02]  /*0c30*/  FSEL R0, R0, 1, P0 ;  /* 0x3f80000000007808 */ /* 0x000fe40000000000 */
[----:B------:R-:W-:Y:S01]  /*0c40*/  FSEL R11, -R14, -0.16666662693023681641, !P0 ;  /* 0xbe2aaaa80e0b7808 */ /* 0x000fe20004000100 */
[C---:B------:R-:W-:Y:S02]  /*0c50*/  FFMA R4, R3.reuse, R4, R12 ;  /* 0x0000000403047223 */ /* 0x040fe4000000000c */
[C---:B------:R-:W-:Y:S02]  /*0c60*/  FFMA R17, R3.reuse, R0, RZ ;  /* 0x0000000003117223 */ /* 0x040fe400000000ff */
[----:B------:R-:W-:-:S04]  /*0c70*/  FFMA R4, R3, R4, R11 ;  /* 0x0000000403047223 */ /* 0x000fc8000000000b */
[----:B------:R-:W-:-:S04]  /*0c80*/  FFMA R17, R17, R4, R0 ;  /* 0x0000000411117223 */ /* 0x000fc80000000000 */
[----:B------:R-:W-:-:S07]  /*0c90*/  @P1 FADD R17, RZ, -R17 ;  /* 0x80000011ff111221 */ /* 0x000fce0000000000 */
.L_x_7:
[----:B------:R-:W-:Y:S05]  /*0ca0*/  BSYNC.RECONVERGENT B0 ;  /* 0x0000000000007941 */ /* 0x000fea0003800200 */
.L_x_6:
[C---:B------:R-:W-:Y:S01]  /*0cb0*/  FMUL R11, R8.reuse, 0.63661974668502807617 ;  /* 0x3f22f983080b7820 */ /* 0x040fe20000400000 */
[----:B------:R-:W-:Y:S01]  /*0cc0*/  FSETP.GE.AND P0, PT, |R8|, 105615, PT ;  /* 0x47ce47800800780b */ /* 0x000fe20003f06200 */
[----:B------:R-:W-:Y:S04]  /*0cd0*/  BSSY.RECONVERGENT B0, `(.L_x_11) ;  /* 0x0000040000007945 */ /* 0x000fe80003800200 */
[----:B------:R-:W0:Y:S02]  /*0ce0*/  F2I.NTZ R11, R11 ;  /* 0x0000000b000b7305 */ /* 0x000e240000203100 */
[----:B0-----:R-:W-:Y:S01]  /*0cf0*/  I2FP.F32.S32 R3, R11 ;  /* 0x0000000b00037245 */ /* 0x001fe20000201400 */
[----:B------:R-:W-:-:S04]  /*0d00*/  IMAD.MOV.U32 R13, RZ, RZ, R11 ;  /* 0x000000ffff0d7224 */ /* 0x000fc800078e000b */
[----:B------:R-:W-:-:S04]  /*0d10*/  FFMA R0, R3, -1.5707962512969970703, R8 ;  /* 0xbfc90fda03007823 */ /* 0x000fc80000000008 */
[----:B------:R-:W-:-:S04]  /*0d20*/  FFMA R0, R3, -7.5497894158615963534e-08, R0 ;  /* 0xb3a2216803007823 */ /* 0x000fc80000000000 */
[----:B------:R-:W-:-:S05]  /*0d30*/  FFMA R12, R3, -5.3903029534742383927e-15, R0 ;  /* 0xa7c234c5030c7823 */ /* 0x000fca0000000000 */
[----:B------:R-:W-:Y:S01]  /*0d40*/  MOV R2, R12 ;  /* 0x0000000c00027202 */ /* 0x000fe20000000f00 */
[----:B------:R-:W-:Y:S06]  /*0d50*/  @!P0 BRA `(.L_x_12) ;  /* 0x0000000000dc8947 */ /* 0x000fec0003800000 */
        /* <DEDUP_REMOVED lines=11> */
.L_x_13:
        /* <DEDUP_REMOVED lines=29> */
[C-C-:B------:R-:W-:Y:S01]  /*0fe0*/  SHF.L.W.U32.HI R11, R3.reuse, 0x2, R0.reuse ;  /* 0x00000002030b7819 */ /* 0x140fe20000010e00 */
[----:B------:R-:W-:Y:S01]  /*0ff0*/  IMAD.SHL.U32 R3, R3, 0x4, RZ ;  /* 0x0000000403037824 */ /* 0x000fe200078e00ff */
[----:B------:R-:W-:Y:S02]  /*1000*/  SHF.R.U32.HI R0, RZ, 0x1e, R0 ;  /* 0x0000001eff007819 */ /* 0x000fe40000011600 */
[----:B------:R-:W-:-:S04]  /*1010*/  SHF.R.S32.HI R4, RZ, 0x1f, R11 ;  /* 0x0000001fff047819 */ /* 0x000fc8000001140b */
[C---:B------:R-:W-:Y:S02]  /*1020*/  LOP3.LUT R2, R4.reuse, R3, RZ, 0x3c, !PT ;  /* 0x0000000304027212 */ /* 0x040fe400078e3cff */
[----:B------:R-:W-:Y:S02]  /*1030*/  LOP3.LUT R3, R4, R11, RZ, 0x3c, !PT ;  /* 0x0000000b04037212 */ /* 0x000fe400078e3cff */
[C---:B------:R-:W-:Y:S02]  /*1040*/  LOP3.LUT R4, R11.reuse, R8, RZ, 0x3c, !PT ;  /* 0x000000080b047212 */ /* 0x040fe400078e3cff */
[----:B------:R-:W-:Y:S02]  /*1050*/  LEA.HI R11, R11, R0, RZ, 0x1 ;  /* 0x000000000b0b7211 */ /* 0x000fe400078f08ff */
[----:B------:R-:W1:Y:S01]  /*1060*/  I2F.F64.S64 R2, R2 ;  /* 0x0000000200027312 */ /* 0x000e620000301c00 */
[----:B------:R-:W-:Y:S02]  /*1070*/  ISETP.GE.AND P1, PT, R4, RZ, PT ;  /* 0x000000ff0400720c */ /* 0x000fe40003f26270 */
[----:B------:R-:W-:-:S05]  /*1080*/  IADD3 R0, PT, PT, -R11, RZ, RZ ;  /* 0x000000ff0b007210 */ /* 0x000fca0007ffe1ff */
[----:B------:R-:W-:Y:S01]  /*1090*/  @!P0 IMAD.MOV.U32 R11, RZ, RZ, R0 ;  /* 0x000000ffff0b8224 */ /* 0x000fe200078e0000 */
[----:B-1----:R-:W-:-:S10]  /*10a0*/  DMUL R18, R2, UR4 ;  /* 0x0000000402127c28 */ /* 0x002fd40008000000 */
[----:B------:R-:W1:Y:S02]  /*10b0*/  F2F.F32.F64 R18, R18 ;  /* 0x0000001200127310 */ /* 0x000e640000301000 */
[----:B01----:R-:W-:-:S07]  /*10c0*/  FSEL R2, -R18, R18, !P1 ;  /* 0x0000001212027208 */ /* 0x003fce0004800100 */
.L_x_12:
[----:B------:R-:W-:Y:S05]  /*10d0*/  BSYNC.RECONVERGENT B0 ;  /* 0x0000000000007941 */ /* 0x000fea0003800200 */
.L_x_11:
[----:B------:R-:W-:Y:S01]  /*10e0*/  FMUL R0, R8, R5 ;  /* 0x0000000508007220 */ /* 0x000fe20000400000 */
[----:B------:R-:W-:Y:S01]  /*10f0*/  MOV R4, 0x42fc0000 ;  /* 0x42fc000000047802 */ /* 0x000fe20000000f00 */
[----:B------:R-:W-:Y:S01]  /*1100*/  BSSY.RECONVERGENT B1, `(.L_x_14) ;  /* 0x0000135000017945 */ /* 0x000fe20003800200 */
[----:B------:R-:W-:Y:S01]  /*1110*/  LOP3.LUT P2, RZ, R11, 0x2, RZ, 0xc0, !PT ;  /* 0x000000020bff7812 */ /* 0x000fe2000784c0ff */
[----:B------:R-:W-:Y:S02]  /*1120*/  FMUL R3, |R0|, 1.4426950216293334961 ;  /* 0x3fb8aa3b00037820 */ /* 0x000fe40000400200 */
[----:B------:R-:W-:Y:S04]  /*1130*/  BSSY.RELIABLE B0, `(.L_x_15) ;  /* 0x0000041000007945 */ /* 0x000fe80003800100 */
[----:B------:R-:W0:Y:S02]  /*1140*/  FRND.TRUNC R3, R3 ;  /* 0x0000000300037307 */ /* 0x000e24000020d000 */
[----:B0-----:R-:W-:-:S02]  /*1150*/  FSETP.GT.AND P0, PT, |R3|, 126, PT ;  /* 0x42fc00000300780b */ /* 0x001fc40003f04200 */
[----:B------:R-:W-:-:S04]  /*1160*/  LOP3.LUT R4, R4, 0x80000000, R3, 0xb8, !PT ;  /* 0x8000000004047812 */ /* 0x000fc800078eb803 */
[----:B------:R-:W-:Y:S01]  /*1170*/  FSEL R19, R4, R3, P0 ;  /* 0x0000000304137208 */ /* 0x000fe20000000000 */
[----:B------:R-:W-:Y:S01]  /*1180*/  FMUL R3, R2, R2 ;  /* 0x0000000202037220 */ /* 0x000fe20000400000 */
[----:B------:R-:W-:-:S03]  /*1190*/  FSETP.GE.AND P0, PT, |R0|, 1, PT ;  /* 0x3f8000000000780b */ /* 0x000fc60003f06200 */
[----:B------:R-:W-:Y:S01]  /*11a0*/  FFMA R4, R19, -0.69314718246459960938, |R0| ;  /* 0xbf31721813047823 */ /* 0x000fe20000000400 */
[----:B------:R-:W-:-:S03]  /*11b0*/  FFMA R16, R3, R16, -0.0013887860113754868507 ;  /* 0xbab607ed03107423 */ /* 0x000fc60000000010 */
[C---:B------:R-:W-:Y:S01]  /*11c0*/  FFMA R4, R19.reuse, 1.9046542121259335545e-09, R4 ;  /* 0x3102e30813047823 */ /* 0x040fe20000000004 */
[----:B------:R-:W-:-:S03]  /*11d0*/  FADD R19, R19, 12583037 ;  /* 0x4b40007d13137421 */ /* 0x000fc60000000000 */
[----:B------:R-:W-:Y:S01]  /*11e0*/  FMUL R21, R4, 1.4426950216293334961 ;  /* 0x3fb8aa3b04157820 */ /* 0x000fe20000400000 */
[----:B------:R-:W-:Y:S01]  /*11f0*/  IMAD.SHL.U32 R18, R19, 0x800000, RZ ;  /* 0x0080000013127824 */ /* 0x000fe200078e00ff */
[----:B------:R-:W-:-:S04]  /*1200*/  LOP3.LUT R4, R11, 0x1, RZ, 0xc0, !PT ;  /* 0x000000010b047812 */ /* 0x000fc800078ec0ff */
[----:B------:R-:W0:Y:S01]  /*1210*/  MUFU.EX2 R21, R21 ;  /* 0x0000001500157308 */ /* 0x000e220000000800 */
[----:B------:R-:W-:Y:S01]  /*1220*/  ISETP.NE.U32.AND P1, PT, R4, 0x1, PT ;  /* 0x000000010400780c */ /* 0x000fe20003f25070 */
[----:B------:R-:W-:-:S03]  /*1230*/  FMUL R4, R0, R0 ;  /* 0x0000000000047220 */ /* 0x000fc60000400000 */
[----:B------:R-:W-:Y:S01]  /*1240*/  FSEL R20, R15, 0.0083327032625675201416, !P1 ;  /* 0x3c0885e40f147808 */ /* 0x000fe20004800000 */
[----:B------:R-:W-:Y:S01]  /*1250*/  HFMA2 R15, -RZ, RZ, 0.389892578125, 0.0002090930938720703125 ;  /* 0x363d0adaff0f7431 */ /* 0x000fe200000001ff */
[----:B------:R-:W-:Y:S02]  /*1260*/  FSEL R16, R16, -0.00019574658654164522886, !P1 ;  /* 0xb94d415310107808 */ /* 0x000fe40004800000 */
[----:B------:R-:W-:Y:S02]  /*1270*/  FSEL R14, -R14, -0.16666662693023681641, !P1 ;  /* 0xbe2aaaa80e0e7808 */ /* 0x000fe40004800100 */
[----:B------:R-:W-:Y:S01]  /*1280*/  FSEL R2, R2, 1, P1 ;  /* 0x3f80000002027808 */ /* 0x000fe20000800000 */
[C---:B------:R-:W-:Y:S01]  /*1290*/  FFMA R16, R3.reuse, R16, R20 ;  /* 0x0000001003107223 */ /* 0x040fe20000000014 */
[----:B------:R-:W-:Y:S01]  /*12a0*/  FFMA R15, R4, R15, 0.00019836159481201320887 ;  /* 0x394fff49040f7423 */ /* 0x000fe2000000000f */
[----:B0-----:R-:W-:Y:S02]  /*12b0*/  FMUL R18, R18, R21 ;  /* 0x0000001512127220 */ /* 0x001fe40000400000 */
[C---:B------:R-:W-:Y:S01]  /*12c0*/  FFMA R14, R3.reuse, R16, R14 ;  /* 0x00000010030e7223 */ /* 0x040fe2000000000e */
[----:B------:R-:W-:Y:S01]  /*12d0*/  FFMA R3, R3, R2, RZ ;  /* 0x0000000203037223 */ /* 0x000fe200000000ff */
[C---:B------:R-:W-:Y:S01]  /*12e0*/  FFMA R15, R4.reuse, R15, 0.0083333496004343032837 ;  /* 0x3c08889a040f7423 */ /* 0x040fe2000000000f */
[----:B------:R-:W0:Y:S02]  /*12f0*/  MUFU.RCP R19, R18 ;  /* 0x0000001200137308 */ /* 0x000e240000001000 */
[----:B------:R-:W-:Y:S01]  /*1300*/  FFMA R2, R3, R14, R2 ;  /* 0x0000000e03027223 */ /* 0x000fe20000000002 */
[----:B------:R-:W-:-:S03]  /*1310*/  FFMA R15, R4, R15, 0.16666667163372039795 ;  /* 0x3e2aaaab040f7423 */ /* 0x000fc6000000000f */
[----:B------:R-:W-:Y:S01]  /*1320*/  @P2 FADD R2, RZ, -R2 ;  /* 0x80000002ff022221 */ /* 0x000fe20000000000 */
[----:B------:R-:W-:-:S03]  /*1330*/  FMUL R15, R4, R15 ;  /* 0x0000000f040f7220 */ /* 0x000fc60000400000 */
[----:B------:R-:W-:-:S04]  /*1340*/  FADD R4, R2, -1.583443760871887207 ;  /* 0xbfcaae4902047421 */ /* 0x000fc80000000000 */
[----:B------:R-:W-:Y:S01]  /*1350*/  FADD R4, -R4, R17 ;  /* 0x0000001104047221 */ /* 0x000fe20000000100 */
[----:B0-----:R-:W-:-:S04]  /*1360*/  FMUL.FTZ R11, R19, -0.125 ;  /* 0xbe000000130b7820 */ /* 0x001fc80000410000 */
[----:B------:R-:W-:-:S05]  /*1370*/  FFMA R11, R18, 2, R11 ;  /* 0x40000000120b7823 */ /* 0x000fca000000000b */
[--C-:B------:R-:W-:Y:S01]  /*1380*/  LOP3.LUT R11, R11, 0x80000000, R0.reuse, 0xb8, !PT ;  /* 0x800000000b0b7812 */ /* 0x100fe200078eb800 */
[----:B------:R-:W-:-:S05]  /*1390*/  @!P0 FFMA R11, R0, R15, R0 ;  /* 0x0000000f000b8223 */ /* 0x000fca0000000000 */
[----:B------:R-:W-:-:S13]  /*13a0*/  FSETP.NEU.AND P0, PT, R11, RZ, PT ;  /* 0x000000ff0b00720b */ /* 0x000fda0003f0d000 */
[----:B------:R-:W-:Y:S05]  /*13b0*/  @P0 BRA `(.L_x_16) ;  /* 0x0000000000140947 */ /* 0x000fea0003800000 */
[----:B------:R-:W-:-:S13]  /*13c0*/  FSETP.GEU.AND P0, PT, R4, R5, PT ;  /* 0x000000050400720b */ /* 0x000fda0003f0e000 */
[----:B------:R-:W-:Y:S05]  /*13d0*/  @P0 BREAK.RELIABLE B0 ;  /* 0x0000000000000942 */ /* 0x000fea0003800100 */
[----:B------:R-:W-:Y:S05]  /*13e0*/  @!P0 BRA `(.L_x_17) ;  /* 0x0000000000548947 */ /* 0x000fea0003800000 */
[----:B------:R-:W-:Y:S01]  /*13f0*/  IMAD.MOV.U32 R4, RZ, RZ, R5 ;  /* 0x000000ffff047224 */ /* 0x000fe200078e0005 */
[----:B------:R-:W-:Y:S06]  /*1400*/  BRA `(.L_x_18) ;  /* 0x0000001000107947 */ /* 0x000fec0003800000 */
.L_x_16:
[----:B------:R-:W-:Y:S01]  /*1410*/  IADD3 R2, PT, PT, R11, 0x1800000, RZ ;  /* 0x018000000b027810 */ /* 0x000fe20007ffe0ff */
[----:B------:R-:W-:Y:S03]  /*1420*/  BSSY.RECONVERGENT B2, `(.L_x_19) ;  /* 0x000000d000027945 */ /* 0x000fe60003800200 */
[----:B------:R-:W-:-:S04]  /*1430*/  LOP3.LUT R2, R2, 0x7f800000, RZ, 0xc0, !PT ;  /* 0x7f80000002027812 */ /* 0x000fc800078ec0ff */
[----:B------:R-:W-:-:S13]  /*1440*/  ISETP.GT.U32.AND P0, PT, R2, 0x1ffffff, PT ;  /* 0x01ffffff0200780c */ /* 0x000fda0003f04070 */
[----:B------:R-:W-:Y:S05]  /*1450*/  @P0 BRA `(.L_x_20) ;  /* 0x0000000000140947 */ /* 0x000fea0003800000 */
[----:B------:R-:W-:Y:S01]  /*1460*/  IMAD.MOV.U32 R2, RZ, RZ, R11 ;  /* 0x000000ffff027224 */ /* 0x000fe200078e000b */
[----:B------:R-:W-:-:S07]  /*1470*/  MOV R14, 0x1490 ;  /* 0x00001490000e7802 */ /* 0x000fce0000000f00 */
[----:B------:R-:W-:Y:S05]  /*1480*/  CALL.REL.NOINC `($__internal_0_$__cuda_sm20_rcp_rn_f32_slowpath) ;  /* 0x00000040009c7944 */ /* 0x000fea0003c00000 */
[----:B------:R-:W-:Y:S01]  /*1490*/  MOV R3, R11 ;  /* 0x0000000b00037202 */ /* 0x000fe20000000f00 */
[----:B------:R-:W-:Y:S06]  /*14a0*/  BRA `(.L_x_21) ;  /* 0x0000000000107947 */ /* 0x000fec0003800000 */
.L_x_20:
[----:B------:R-:W0:Y:S02]  /*14b0*/  MUFU.RCP R2, R11 ;  /* 0x0000000b00027308 */ /* 0x000e240000001000 */
[----:B0-----:R-:W-:-:S04]  /*14c0*/  FFMA R3, R11, R2, -1 ;  /* 0xbf8000000b037423 */ /* 0x001fc80000000002 */
[----:B------:R-:W-:-:S04]  /*14d0*/  FADD.FTZ R3, -R3, -RZ ;  /* 0x800000ff03037221 */ /* 0x000fc80000010100 */
[----:B------:R-:W-:-:S07]  /*14e0*/  FFMA R3, R2, R3, R2 ;  /* 0x0000000302037223 */ /* 0x000fce0000000002 */
.L_x_21:
[----:B------:R-:W-:Y:S05]  /*14f0*/  BSYNC.RECONVERGENT B2 ;  /* 0x0000000000027941 */ /* 0x000fea0003800200 */
.L_x_19:
[----:B------:R-:W-:Y:S01]  /*1500*/  FSETP.GEU.AND P0, PT, R4, R3, PT ;  /* 0x000000030400720b */ /* 0x000fe20003f0e000 */
[----:B------:R-:W-:-:S12]  /*1510*/  IMAD.MOV.U32 R4, RZ, RZ, R3 ;  /* 0x000000ffff047224 */ /* 0x000fd800078e0003 */
[----:B------:R-:W-:Y:S05]  /*1520*/  @P0 BREAK.RELIABLE B0 ;  /* 0x0000000000000942 */ /* 0x000fea0003800100 */
[----:B------:R-:W-:Y:S05]  /*1530*/  @P0 BRA `(.L_x_18) ;  /* 0x0000000c00c40947 */ /* 0x000fea0003800000 */
.L_x_17:
[----:B------:R-:W-:Y:S05]  /*1540*/  BSYNC.RELIABLE B0 ;  /* 0x0000000000007941 */ /* 0x000fea0003800100 */
.L_x_15:
        /* <DEDUP_REMOVED lines=9> */
[----:B------:R-:W0:Y:S01]  /*15e0*/  LDCU.64 UR4, c[0x4][URZ] ;  /* 0x01000000ff0477ac */ /* 0x000e220008000a00 */
[----:B------:R-:W-:Y:S02]  /*15f0*/  IMAD.SHL.U32 R11, R5, 0x100, RZ ;  /* 0x00000100050b7824 */ /* 0x000fe400078e00ff */
[----:B------:R-:W-:Y:S01]  /*1600*/  HFMA2 R14, -RZ, RZ, 0, 0 ;  /* 0x00000000ff0e7431 */ /* 0x000fe200000001ff */
[----:B------:R-:W-:Y:S01]  /*1610*/  BSSY.RECONVERGENT B3, `(.L_x_24) ;  /* 0x0000014000037945 */ /* 0x000fe20003800200 */
[----:B------:R-:W-:Y:S01]  /*1620*/  IMAD.MOV.U32 R21, RZ, RZ, RZ ;  /* 0x000000ffff157224 */ /* 0x000fe200078e00ff */
[----:B------:R-:W-:Y:S01]  /*1630*/  MOV R3, RZ ;  /* 0x000000ff00037202 */ /* 0x000fe20000000f00 */
[----:B------:R-:W-:Y:S01]  /*1640*/  IMAD.MOV.U32 R2, RZ, RZ, R1 ;  /* 0x000000ffff027224 */ /* 0x000fe200078e0001 */
[----:B------:R-:W-:Y:S02]  /*1650*/  LOP3.LUT R23, R11, 0x80000000, RZ, 0xfc, !PT ;  /* 0x800000000b177812 */ /* 0x000fe400078efcff */
[----:B0-----:R-:W-:Y:S01]  /*1660*/  MOV R4, UR4 ;  /* 0x0000000400047c02 */ /* 0x001fe20008000f00 */
[----:B------:R-:W-:-:S07]  /*1670*/  IMAD.U32 R15, RZ, RZ, UR5 ;  /* 0x00000005ff0f7e24 */ /* 0x000fce000f8e00ff */
.L_x_25:
[----:B------:R-:W-:Y:S01]  /*1680*/  MOV R18, R4 ;  /* 0x0000000400127202 */ /* 0x000fe20000000f00 */
[----:B------:R-:W-:-:S05]  /*1690*/  IMAD.MOV.U32 R19, RZ, RZ, R15 ;  /* 0x000000ffff137224 */ /* 0x000fca00078e000f */
[----:B------:R-:W2:Y:S01]  /*16a0*/  LDG.E.CONSTANT R16, desc[UR6][R18.64] ;  /* 0x0000000612107981 */ /* 0x000ea2000c1e9900 */
[----:B------:R-:W-:Y:S02]  /*16b0*/  IADD3 R3, PT, PT, R3, 0x1, RZ ;  /* 0x0000000103037810 */ /* 0x000fe40007ffe0ff */
[----:B------:R-:W-:Y:S02]  /*16c0*/  IADD3 R4, P2, PT, R4, 0x4, RZ ;  /* 0x0000000404047810 */ /* 0x000fe40007f5e0ff */
[----:B------:R-:W-:Y:S02]  /*16d0*/  ISETP.NE.AND P0, PT, R3, 0x6, PT ;  /* 0x000000060300780c */ /* 0x000fe40003f05270 */
[----:B------:R-:W-:Y:S01]  /*16e0*/  IADD3.X R15, PT, PT, RZ, R15, RZ, P2, !PT ;  /* 0x0000000fff0f7210 */ /* 0x000fe200017fe4ff */
[----:B--2---:R-:W-:-:S03]  /*16f0*/  IMAD.WIDE.U32 R16, R16, R23, RZ ;  /* 0x0000001710107225 */ /* 0x004fc600078e00ff */
[----:B------:R-:W-:-:S05]  /*1700*/  IADD3 R11, P1, PT, R16, R14, RZ ;  /* 0x0000000e100b7210 */ /* 0x000fca0007f3e0ff */
[----:B------:R0:W-:Y:S01]  /*1710*/  STL [R2], R11 ;  /* 0x0000000b02007387 */ /* 0x0001e20000100800 */
[----:B------:R-:W-:Y:S02]  /*1720*/  IMAD.X R14, R17, 0x1, R21, P1 ;  /* 0x00000001110e7824 */ /* 0x000fe400008e0615 */
[----:B0-----:R-:W-:Y:S01]  /*1730*/  VIADD R2, R2, 0x4 ;  /* 0x0000000402027836 */ /* 0x001fe20000000000 */
[----:B------:R-:W-:Y:S06]  /*1740*/  @P0 BRA `(.L_x_25) ;  /* 0xfffffffc00cc0947 */ /* 0x000fec000383ffff */
[----:B------:R-:W-:Y:S05]  /*1750*/  BSYNC.RECONVERGENT B3 ;  /* 0x0000000000037941 */ /* 0x000fea0003800200 */
.L_x_24:
        /* <DEDUP_REMOVED lines=31> */
.L_x_23:
[----:B------:R-:W-:Y:S05]  /*1950*/  BSYNC.RECONVERGENT B2 ;  /* 0x0000000000027941 */ /* 0x000fea0003800200 */
.L_x_22:
[----:B------:R-:W-:Y:S01]  /*1960*/  MOV R15, 0x37cbac00 ;  /* 0x37cbac00000f7802 */ /* 0x000fe20000000f00 */
[----:B------:R-:W-:Y:S01]  /*1970*/  FMUL R3, R2, R2 ;  /* 0x0000000202037220 */ /* 0x000fe20000400000 */
[C---:B------:R-:W-:Y:S01]  /*1980*/  LOP3.LUT R11, R4.reuse, 0x1, RZ, 0xc0, !PT ;  /* 0x00000001040b7812 */ /* 0x040fe200078ec0ff */
[----:B------:R-:W-:Y:S01]  /*1990*/  IMAD.MOV.U32 R14, RZ, RZ, 0x3d2aaabb ;  /* 0x3d2aaabbff0e7424 */ /* 0x000fe200078e00ff */
[----:B------:R-:W-:Y:S01]  /*19a0*/  LOP3.LUT P1, RZ, R4, 0x2, RZ, 0xc0, !PT ;  /* 0x0000000204ff7812 */ /* 0x000fe2000782c0ff */
[----:B------:R-:W-:Y:S01]  /*19b0*/  FFMA R16, R3, R15, -0.0013887860113754868507 ;  /* 0xbab607ed03107423 */ /* 0x000fe2000000000f */
[----:B------:R-:W-:Y:S01]  /*19c0*/  ISETP.NE.U32.AND P0, PT, R11, 0x1, PT ;  /* 0x000000010b00780c */ /* 0x000fe20003f05070 */
[----:B------:R-:W-:Y:S01]  /*19d0*/  BSSY.RECONVERGENT B2, `(.L_x_26) ;  /* 0x0000059000027945 */ /* 0x000fe20003800200 */
[----:B------:R-:W-:Y:S02]  /*19e0*/  MOV R11, 0x3effffff ;  /* 0x3effffff000b7802 */ /* 0x000fe40000000f00 */
        /* <DEDUP_REMOVED lines=12> */
[----:B------:R-:W-:-:S12]  /*1ab0*/  BSSY.RECONVERGENT B3, `(.L_x_28) ;  /* 0x000003c000037945 */ /* 0x000fd80003800200 */
[----:B------:R-:W-:Y:S05]  /*1ac0*/  @!P0 BRA `(.L_x_29) ;  /* 0x0000000000e88947 */ /* 0x000fea0003800000 */
[----:B------:R-:W-:-:S13]  /*1ad0*/  FSETP.NEU.AND P0, PT, |R5|, +INF , PT ;  /* 0x7f8000000500780b */ /* 0x000fda0003f0d200 */
[----:B------:R-:W-:Y:S01]  /*1ae0*/  @!P0 FMUL R7, RZ, R5 ;  /* 0x00000005ff078220 */ /* 0x000fe20000400000 */
[----:B------:R-:W-:Y:S01]  /*1af0*/  @!P0 IMAD.MOV.U32 R10, RZ, RZ, RZ ;  /* 0x000000ffff0a8224 */ /* 0x000fe200078e00ff */
[----:B------:R-:W-:Y:S06]  /*1b00*/  @!P0 BRA `(.L_x_29) ;  /* 0x0000000000d88947 */ /* 0x000fec0003800000 */
[----:B------:R-:W0:Y:S01]  /*1b10*/  LDCU.64 UR4, c[0x4][URZ] ;  /* 0x01000000ff0477ac */ /* 0x000e220008000a00 */
[----:B------:R-:W-:Y:S01]  /*1b20*/  SHF.L.U32 R7, R5, 0x8, RZ ;  /* 0x0000000805077819 */ /* 0x000fe200000006ff */
[----:B------:R-:W-:Y:S01]  /*1b30*/  BSSY.RECONVERGENT B4, `(.L_x_30) ;  /* 0x0000014000047945 */ /* 0x000fe20003800200 */
[----:B------:R-:W-:Y:S01]  /*1b40*/  CS2R R16, SRZ ;  /* 0x0000000000107805 */ /* 0x000fe2000001ff00 */
[----:B------:R-:W-:Y:S01]  /*1b50*/  IMAD.MOV.U32 R3, RZ, RZ, RZ ;  /* 0x000000ffff037224 */ /* 0x000fe200078e00ff */
[----:B------:R-:W-:Y:S02]  /*1b60*/  MOV R2, R1 ;  /* 0x0000000100027202 */ /* 0x000fe40000000f00 */
[----:B------:R-:W-:Y:S01]  /*1b70*/  LOP3.LUT R23, R7, 0x80000000, RZ, 0xfc, !PT ;  /* 0x8000000007177812 */ /* 0x000fe200078efcff */
[----:B0-----:R-:W-:Y:S01]  /*1b80*/  IMAD.U32 R4, RZ, RZ, UR4 ;  /* 0x00000004ff047e24 */ /* 0x001fe2000f8e00ff */
[----:B------:R-:W-:-:S07]  /*1b90*/  MOV R9, UR5 ;  /* 0x0000000500097c02 */ /* 0x000fce0008000f00 */
.L_x_31:
[----:B------:R-:W-:Y:S01]  /*1ba0*/  IMAD.MOV.U32 R20, RZ, RZ, R4 ;  /* 0x000000ffff147224 */ /* 0x000fe200078e0004 */
[----:B------:R-:W-:-:S05]  /*1bb0*/  MOV R21, R9 ;  /* 0x0000000900157202 */ /* 0x000fca0000000f00 */
[----:B------:R-:W2:Y:S01]  /*1bc0*/  LDG.E.CONSTANT R18, desc[UR6][R20.64] ;  /* 0x0000000614127981 */ /* 0x000ea2000c1e9900 */
[----:B------:R-:W-:Y:S01]  /*1bd0*/  VIADD R3, R3, 0x1 ;  /* 0x0000000103037836 */ /* 0x000fe20000000000 */
[----:B------:R-:W-:-:S04]  /*1be0*/  IADD3 R4, P2, PT, R4, 0x4, RZ ;  /* 0x0000000404047810 */ /* 0x000fc80007f5e0ff */
[----:B------:R-:W-:Y:S01]  /*1bf0*/  ISETP.NE.AND P0, PT, R3, 0x6, PT ;  /* 0x000000060300780c */ /* 0x000fe20003f05270 */
[----:B------:R-:W-:Y:S02]  /*1c00*/  IMAD.X R9, RZ, RZ, R9, P2 ;  /* 0x000000ffff097224 */ /* 0x000fe400010e0609 */
[----:B--2---:R-:W-:-:S03]  /*1c10*/  IMAD.WIDE.U32 R18, R18, R23, RZ ;  /* 0x0000001712127225 */ /* 0x004fc600078e00ff */
[----:B------:R-:W-:-:S04]  /*1c20*/  IADD3 R7, P1, PT, R18, R16, RZ ;  /* 0x0000001012077210 */ /* 0x000fc80007f3e0ff */
[----:B------:R-:W-:Y:S01]  /*1c30*/  IADD3.X R16, PT, PT, R19, R17, RZ, P1, !PT ;  /* 0x0000001113107210 */ /* 0x000fe20000ffe4ff */
[----:B------:R0:W-:Y:S02]  /*1c40*/  STL [R2], R7 ;  /* 0x0000000702007387 */ /* 0x0001e40000100800 */
[----:B0-----:R-:W-:Y:S01]  /*1c50*/  IADD3 R2, PT, PT, R2, 0x4, RZ ;  /* 0x0000000402027810 */ /* 0x001fe20007ffe0ff */
[----:B------:R-:W-:Y:S06]  /*1c60*/  @P0 BRA `(.L_x_31) ;  /* 0xfffffffc00cc0947 */ /* 0x000fec000383ffff */
[----:B------:R-:W-:Y:S05]  /*1c70*/  BSYNC.RECONVERGENT B4 ;  /* 0x0000000000047941 */ /* 0x000fea0003800200 */
.L_x_30:
        /* <DEDUP_REMOVED lines=31> */
.L_x_29:
[----:B------:R-:W-:Y:S05]  /*1e70*/  BSYNC.RECONVERGENT B3 ;  /* 0x0000000000037941 */ /* 0x000fea0003800200 */
.L_x_28:
        /* <DEDUP_REMOVED lines=14> */
.L_x_27:
[----:B------:R-:W-:Y:S05]  /*1f60*/  BSYNC.RECONVERGENT B2 ;  /* 0x0000000000027941 */ /* 0x000fea0003800200 */
.L_x_26:
        /* <DEDUP_REMOVED lines=9> */
[----:B------:R-:W-:Y:S01]  /*2000*/  HFMA2 R19, -RZ, RZ, 0, 0 ;  /* 0x00000000ff137431 */ /* 0x000fe200000001ff */
[----:B------:R-:W-:Y:S01]  /*2010*/  BSSY.RECONVERGENT B3, `(.L_x_34) ;  /* 0x0000013000037945 */ /* 0x000fe20003800200 */
[----:B------:R-:W-:Y:S01]  /*2020*/  IMAD.MOV.U32 R10, RZ, RZ, RZ ;  /* 0x000000ffff0a7224 */ /* 0x000fe200078e00ff */
[----:B------:R-:W-:Y:S01]  /*2030*/  MOV R2, R1 ;  /* 0x0000000100027202 */ /* 0x000fe20000000f00 */
[----:B------:R-:W-:Y:S01]  /*2040*/  IMAD.MOV.U32 R3, RZ, RZ, RZ ;  /* 0x000000ffff037224 */ /* 0x000fe200078e00ff */
[----:B------:R-:W-:Y:S01]  /*2050*/  LOP3.LUT R21, R7, 0x80000000, RZ, 0xfc, !PT ;  /* 0x8000000007157812 */ /* 0x000fe200078efcff */
[----:B0-----:R-:W-:Y:S01]  /*2060*/  IMAD.U32 R4, RZ, RZ, UR4 ;  /* 0x00000004ff047e24 */ /* 0x001fe2000f8e00ff */
[----:B------:R-:W-:-:S07]  /*2070*/  MOV R17, UR5 ;  /* 0x0000000500117c02 */ /* 0x000fce0008000f00 */
.L_x_35:
[----:B------:R-:W-:-:S05]  /*2080*/  IMAD.MOV.U32 R16, RZ, RZ, R4 ;  /* 0x000000ffff107224 */ /* 0x000fca00078e0004 */
[----:B------:R0:W2:Y:S01]  /*2090*/  LDG.E.CONSTANT R12, desc[UR6][R16.64] ;  /* 0x00000006100c7981 */ /* 0x0000a2000c1e9900 */
[----:B------:R-:W-:Y:S02]  /*20a0*/  IADD3 R3, PT, PT, R3, 0x1, RZ ;  /* 0x0000000103037810 */ /* 0x000fe40007ffe0ff */
[----:B------:R-:W-:Y:S02]  /*20b0*/  IADD3 R4, P2, PT, R4, 0x4, RZ ;  /* 0x0000000404047810 */ /* 0x000fe40007f5e0ff */
[----:B------:R-:W-:Y:S02]  /*20c0*/  ISETP.NE.AND P0, PT, R3, 0x6, PT ;  /* 0x000000060300780c */ /* 0x000fe40003f05270 */
[----:B0-----:R-:W-:Y:S01]  /*20d0*/  IADD3.X R17, PT, PT, RZ, R17, RZ, P2, !PT ;  /* 0x00000011ff117210 */ /* 0x001fe200017fe4ff */
[----:B--2---:R-:W-:-:S03]  /*20e0*/  IMAD.WIDE.U32 R12, R12, R21, RZ ;  /* 0x000000150c0c7225 */ /* 0x004fc600078e00ff */
[----:B------:R-:W-:-:S05]  /*20f0*/  IADD3 R7, P1, PT, R12, R10, RZ ;  /* 0x0000000a0c077210 */ /* 0x000fca0007f3e0ff */
[----:B------:R0:W-:Y:S01]  /*2100*/  STL [R2], R7 ;  /* 0x0000000702007387 */ /* 0x0001e20000100800 */
[----:B------:R-:W-:Y:S02]  /*2110*/  IMAD.X R10, R13, 0x1, R19, P1 ;  /* 0x000000010d0a7824 */ /* 0x000fe400008e0613 */
[----:B0-----:R-:W-:Y:S01]  /*2120*/  VIADD R2, R2, 0x4 ;  /* 0x0000000402027836 */ /* 0x001fe20000000000 */
[----:B------:R-:W-:Y:S06]  /*2130*/  @P0 BRA `(.L_x_35) ;  /* 0xfffffffc00d00947 */ /* 0x000fec000383ffff */
[----:B------:R-:W-:Y:S05]  /*2140*/  BSYNC.RECONVERGENT B3 ;  /* 0x0000000000037941 */ /* 0x000fea0003800200 */
.L_x_34:
        /* <DEDUP_REMOVED lines=16> */
[C-C-:B------:R-:W-:Y:S02]  /*2250*/  SHF.L.W.U32.HI R13, R3.reuse, 0x2, R2.reuse ;  /* 0x00000002030d7819 */ /* 0x140fe40000010e02 */
[----:B------:R-:W-:Y:S02]  /*2260*/  SHF.L.U32 R3, R3, 0x2, RZ ;  /* 0x0000000203037819 */ /* 0x000fe400000006ff */
[----:B------:R-:W-:Y:S02]  /*2270*/  SHF.R.S32.HI R4, RZ, 0x1f, R13 ;  /* 0x0000001fff047819 */ /* 0x000fe4000001140d */
[----:B------:R-:W-:Y:S02]  /*2280*/  SHF.R.U32.HI R2, RZ, 0x1e, R2 ;  /* 0x0000001eff027819 */ /* 0x000fe40000011602 */
[C---:B------:R-:W-:Y:S02]  /*2290*/  LOP3.LUT R16, R4.reuse, R3, RZ, 0x3c, !PT ;  /* 0x0000000304107212 */ /* 0x040fe400078e3cff */
[----:B------:R-:W-:-:S02]  /*22a0*/  LOP3.LUT R17, R4, R13, RZ, 0x3c, !PT ;  /* 0x0000000d04117212 */ /* 0x000fc400078e3cff */
[C---:B------:R-:W-:Y:S02]  /*22b0*/  LOP3.LUT R3, R13.reuse, R8, RZ, 0x3c, !PT ;  /* 0x000000080d037212 */ /* 0x040fe400078e3cff */
[----:B------:R-:W-:Y:S02]  /*22c0*/  LEA.HI R13, R13, R2, RZ, 0x1 ;  /* 0x000000020d0d7211 */ /* 0x000fe400078f08ff */
[----:B------:R-:W1:Y:S01]  /*22d0*/  I2F.F64.S64 R16, R16 ;  /* 0x0000001000107312 */ /* 0x000e620000301c00 */
[----:B------:R-:W-:Y:S02]  /*22e0*/  ISETP.GE.AND P0, PT, R3, RZ, PT ;  /* 0x000000ff0300720c */ /* 0x000fe40003f06270 */
[----:B------:R-:W-:-:S05]  /*22f0*/  IMAD.MOV R2, RZ, RZ, -R13 ;  /* 0x000000ffff027224 */ /* 0x000fca00078e0a0d */
[----:B------:R-:W-:Y:S01]  /*2300*/  @!P1 MOV R13, R2 ;  /* 0x00000002000d9202 */ /* 0x000fe20000000f00 */
[----:B-1----:R-:W-:-:S10]  /*2310*/  DMUL R18, R16, UR4 ;  /* 0x0000000410127c28 */ /* 0x002fd40008000000 */
[----:B------:R-:W1:Y:S02]  /*2320*/  F2F.F32.F64 R18, R18 ;  /* 0x0000001200127310 */ /* 0x000e640000301000 */
[----:B01----:R-:W-:-:S07]  /*2330*/  FSEL R12, -R18, R18, !P0 ;  /* 0x00000012120c7208 */ /* 0x003fce0004000100 */
.L_x_33:
[----:B------:R-:W-:Y:S05]  /*2340*/  BSYNC.RECONVERGENT B2 ;  /* 0x0000000000027941 */ /* 0x000fea0003800200 */
.L_x_32:
[----:B------:R-:W-:Y:S01]  /*2350*/  FMUL R2, R12, R12 ;  /* 0x0000000c0c027220 */ /* 0x000fe20000400000 */
[C---:B------:R-:W-:Y:S02]  /*2360*/  LOP3.LUT R3, R13.reuse, 0x1, RZ, 0xc0, !PT ;  /* 0x000000010d037812 */ /* 0x040fe400078ec0ff */
[----:B------:R-:W-:Y:S01]  /*2370*/  LOP3.LUT P1, RZ, R13, 0x2, RZ, 0xc0, !PT ;  /* 0x000000020dff7812 */ /* 0x000fe2000782c0ff */
[----:B------:R-:W-:Y:S01]  /*2380*/  FFMA R15, R2, R15, -0.0013887860113754868507 ;  /* 0xbab607ed020f7423 */ /* 0x000fe2000000000f */
[----:B------:R-:W-:-:S04]  /*2390*/  ISETP.NE.U32.AND P0, PT, R3, 0x1, PT ;  /* 0x000000010300780c */ /* 0x000fc80003f05070 */
[----:B------:R-:W-:Y:S02]  /*23a0*/  FSEL R3, R14, 0.0083327032625675201416, !P0 ;  /* 0x3c0885e40e037808 */ /* 0x000fe40004000000 */
[----:B------:R-:W-:Y:S02]  /*23b0*/  FSEL R15, R15, -0.00019574658654164522886, !P0 ;  /* 0xb94d41530f0f7808 */ /* 0x000fe40004000000 */
[----:B------:R-:W-:Y:S02]  /*23c0*/  FSEL R12, R12, 1, P0 ;  /* 0x3f8000000c0c7808 */ /* 0x000fe40000000000 */
[----:B------:R-:W-:Y:S01]  /*23d0*/  FSEL R4, -R11, -0.16666662693023681641, !P0 ;  /* 0xbe2aaaa80b047808 */ /* 0x000fe20004000100 */
[C---:B------:R-:W-:Y:S02]  /*23e0*/  FFMA R15, R2.reuse, R15, R3 ;  /* 0x0000000f020f7223 */ /* 0x040fe40000000003 */
[C---:B------:R-:W-:Y:S02]  /*23f0*/  FFMA R3, R2.reuse, R12, RZ ;  /* 0x0000000c02037223 */ /* 0x040fe400000000ff */
[----:B------:R-:W-:-:S04]  /*2400*/  FFMA R4, R2, R15, R4 ;  /* 0x0000000f02047223 */ /* 0x000fc80000000004 */
[----:B------:R-:W-:-:S04]  /*2410*/  FFMA R3, R3, R4, R12 ;  /* 0x0000000403037223 */ /* 0x000fc8000000000c */
[----:B------:R-:W-:-:S04]  /*2420*/  @P1 FADD R3, RZ, -R3 ;  /* 0x80000003ff031221 */ /* 0x000fc80000000000 */
[----:B------:R-:W-:-:S04]  /*2430*/  FADD R4, R3, -1.583443760871887207 ;  /* 0xbfcaae4903047421 */ /* 0x000fc80000000000 */
[----:B------:R-:W-:-:S07]  /*2440*/  FADD R4, -R4, R9 ;  /* 0x0000000904047221 */ /* 0x000fce0000000100 */
.L_x_18:
[----:B------:R-:W-:Y:S05]  /*2450*/  BSYNC.RECONVERGENT B1 ;  /* 0x0000000000017941 */ /* 0x000fea0003800200 */
.L_x_14:
[----:B------:R-:W-:Y:S05]  /*2460*/  WARPSYNC.ALL ;  /* 0x0000000000007948 */ /* 0x000fea0003800000 */
[C---:B------:R-:W-:Y:S01]  /*2470*/  FMUL R2, |R5|.reuse, 16777216 ;  /* 0x4b80000005027820 */ /* 0x040fe20000400200 */
[----:B------:R-:W-:Y:S01]  /*2480*/  FSETP.GEU.AND P0, PT, |R5|, 1.175494350822287508e-38, PT ;  /* 0x008000000500780b */ /* 0x000fe20003f0e200 */
[----:B------:R-:W-:Y:S01]  /*2490*/  HFMA2 R12, -RZ, RZ, 0.771484375, 0.21533203125 ;  /* 0x3a2c32e4ff0c7431 */ /* 0x000fe200000001ff */
[----:B------:R-:W-:Y:S02]  /*24a0*/  BSSY.RECONVERGENT B1, `(.L_x_36) ;  /* 0x0000042000017945 */ /* 0x000fe40003800200 */
[----:B------:R-:W-:-:S04]  /*24b0*/  FSEL R2, R2, |R5|, !P0 ;  /* 0x4000000502027208 */ /* 0x000fc80004000000 */
[----:B------:R-:W-:-:S04]  /*24c0*/  IADD3 R3, PT, PT, R2, -0x3f3504f3, RZ ;  /* 0xc0cafb0d02037810 */ /* 0x000fc80007ffe0ff */
[----:B------:R-:W-:-:S05]  /*24d0*/  LOP3.LUT R3, R3, 0xff800000, RZ, 0xc0, !PT ;  /* 0xff80000003037812 */ /* 0x000fca00078ec0ff */
[----:B------:R-:W-:Y:S01]  /*24e0*/  IMAD.IADD R2, R2, 0x1, -R3 ;  /* 0x0000000102027824 */ /* 0x000fe200078e0a03 */
[----:B------:R-:W-:-:S03]  /*24f0*/  I2FP.F32.S32 R3, R3 ;  /* 0x0000000300037245 */ /* 0x000fc60000201400 */
[C---:B------:R-:W-:Y:S01]  /*2500*/  FADD R9, R2.reuse, 1 ;  /* 0x3f80000002097421 */ /* 0x040fe20000000000 */
[----:B------:R-:W-:Y:S01]  /*2510*/  FADD R7, R2, -1 ;  /* 0xbf80000002077421 */ /* 0x000fe20000000000 */
[----:B------:R-:W-:Y:S02]  /*2520*/  FSEL R2, RZ, -24, P0 ;  /* 0xc1c00000ff027808 */ /* 0x000fe40000000000 */
[----:B------:R-:W-:Y:S01]  /*2530*/  FSETP.NEU.AND P0, PT, R5, 1, PT ;  /* 0x3f8000000500780b */ /* 0x000fe20003f0d000 */
[----:B------:R-:W-:Y:S01]  /*2540*/  FADD R10, R7, R7 ;  /* 0x00000007070a7221 */ /* 0x000fe20000000000 */
[----:B------:R-:W0:Y:S01]  /*2550*/  MUFU.RCP R9, R9 ;  /* 0x0000000900097308 */ /* 0x000e220000001000 */
[----:B------:R-:W-:Y:S02]  /*2560*/  FFMA R2, R3, 1.1920928955078125e-07, R2 ;  /* 0x3400000003027823 */ /* 0x000fe40000000002 */
[----:B0-----:R-:W-:-:S04]  /*2570*/  FMUL R11, R9, R10 ;  /* 0x0000000a090b7220 */ /* 0x001fc80000400000 */
[----:B------:R-:W-:Y:S01]  /*2580*/  FADD R10, R7, -R11 ;  /* 0x8000000b070a7221 */ /* 0x000fe20000000000 */
[CC--:B------:R-:W-:Y:S01]  /*2590*/  FMUL R3, R11.reuse, R11.reuse ;  /* 0x0000000b0b037220 */ /* 0x0c0fe20000400000 */
[----:B------:R-:W-:Y:S02]  /*25a0*/  FFMA R13, R11, 1.4426950216293334961, R2 ;  /* 0x3fb8aa3b0b0d7823 */ /* 0x000fe40000000002 */
[----:B------:R-:W-:Y:S01]  /*25b0*/  FADD R10, R10, R10 ;  /* 0x0000000a0a0a7221 */ /* 0x000fe20000000000 */
[----:B------:R-:W-:Y:S01]  /*25c0*/  FFMA R12, R3, R12, 0.0032181653659790754318 ;  /* 0x3b52e7db030c7423 */ /* 0x000fe2000000000c */
[----:B------:R-:W-:Y:S02]  /*25d0*/  FADD R2, R2, -R13 ;  /* 0x8000000d02027221 */ /* 0x000fe40000000000 */
[----:B------:R-:W-:Y:S01]  /*25e0*/  FFMA R10, R7, -R11, R10 ;  /* 0x8000000b070a7223 */ /* 0x000fe2000000000a */
[----:B------:R-:W-:Y:S01]  /*25f0*/  FFMA R12, R3, R12, 0.018033718690276145935 ;  /* 0x3c93bb73030c7423 */ /* 0x000fe2000000000c */
[----:B------:R-:W-:-:S02]  /*2600*/  FFMA R7, R11, 1.4426950216293334961, R2 ;  /* 0x3fb8aa3b0b077823 */ /* 0x000fc40000000002 */
[----:B------:R-:W-:Y:S01]  /*2610*/  FMUL R10, R9, R10 ;  /* 0x0000000a090a7220 */ /* 0x000fe20000400000 */
[----:B------:R-:W-:-:S03]  /*2620*/  FFMA R12, R3, R12, 0.12022458761930465698 ;  /* 0x3df6384f030c7423 */ /* 0x000fc6000000000c */
[----:B------:R-:W-:Y:S01]  /*2630*/  FFMA R2, R10, 1.4426950216293334961, R7 ;  /* 0x3fb8aa3b0a027823 */ /* 0x000fe20000000007 */
[----:B------:R-:W-:-:S03]  /*2640*/  FMUL R12, R3, R12 ;  /* 0x0000000c030c7220 */ /* 0x000fc60000400000 */
[----:B------:R-:W-:Y:S01]  /*2650*/  FFMA R3, R11, 1.9251366722983220825e-08, R2 ;  /* 0x32a55e340b037823 */ /* 0x000fe20000000002 */
[----:B------:R-:W-:-:S04]  /*2660*/  FMUL R2, R12, 3 ;  /* 0x404000000c027820 */ /* 0x000fc80000400000 */
[----:B------:R-:W-:Y:S01]  /*2670*/  FFMA R3, R10, R2, R3 ;  /* 0x000000020a037223 */ /* 0x000fe20000000003 */
[----:B------:R-:W-:-:S03]  /*2680*/  MOV R2, 0x3f800000 ;  /* 0x3f80000000027802 */ /* 0x000fc60000000f00 */
[----:B------:R-:W-:-:S04]  /*2690*/  FFMA R12, R11, R12, R3 ;  /* 0x0000000c0b0c7223 */ /* 0x000fc80000000003 */
[----:B------:R-:W-:-:S04]  /*26a0*/  FADD R7, R13, R12 ;  /* 0x0000000c0d077221 */ /* 0x000fc80000000000 */
[----:B------:R-:W-:-:S04]  /*26b0*/  FADD R9, -R13, R7 ;  /* 0x000000070d097221 */ /* 0x000fc80000000100 */
[----:B------:R-:W-:Y:S01]  /*26c0*/  FADD R9, R12, -R9 ;  /* 0x800000090c097221 */ /* 0x000fe20000000000 */
[----:B------:R-:W-:Y:S06]  /*26d0*/  @!P0 BRA `(.L_x_37) ;  /* 0x0000000000788947 */ /* 0x000fec0003800000 */
[----:B------:R-:W-:-:S13]  /*26e0*/  FSETP.NAN.AND P0, PT, |R5|, |R5|, PT ;  /* 0x400000050500720b */ /* 0x000fda0003f08200 */
[----:B------:R-:W-:Y:S01]  /*26f0*/  @P0 FADD R2, R5, 0.28556200861930847168 ;  /* 0x3e92352f05020421 */ /* 0x000fe20000000000 */
[----:B------:R-:W-:Y:S06]  /*2700*/  @P0 BRA `(.L_x_37) ;  /* 0x00000000006c0947 */ /* 0x000fec0003800000 */
[----:B------:R-:W-:Y:S01]  /*2710*/  FMUL R2, R7, 0.28556200861930847168 ;  /* 0x3e92352f07027820 */ /* 0x000fe20000400000 */
[----:B------:R-:W-:Y:S01]  /*2720*/  IMAD.MOV.U32 R13, RZ, RZ, 0x391fcb8e ;  /* 0x391fcb8eff0d7424 */ /* 0x000fe200078e00ff */
[----:B------:R-:W-:Y:S02]  /*2730*/  FSETP.NEU.AND P0, PT, |R5|, +INF , PT ;  /* 0x7f8000000500780b */ /* 0x000fe40003f0d200 */
[----:B------:R-:W0:Y:S01]  /*2740*/  FRND R3, R2 ;  /* 0x0000000200037307 */ /* 0x000e220000201000 */
[----:B------:R-:W-:Y:S01]  /*2750*/  FFMA R10, R7, 0.28556200861930847168, -R2 ;  /* 0x3e92352f070a7823 */ /* 0x000fe20000000802 */
[----:B------:R-:W-:Y:S02]  /*2760*/  FSETP.NEU.AND P0, PT, R5, RZ, P0 ;  /* 0x000000ff0500720b */ /* 0x000fe4000070d000 */
[----:B------:R-:W-:Y:S01]  /*2770*/  FSETP.GT.AND P2, PT, |R2|, 152, PT ;  /* 0x431800000200780b */ /* 0x000fe20003f44200 */
[----:B------:R-:W-:-:S03]  /*2780*/  FFMA R11, R9, 0.28556200861930847168, R10 ;  /* 0x3e92352f090b7823 */ /* 0x000fc6000000000a */
[----:B------:R-:W1:Y:S01]  /*2790*/  F2I.NTZ R12, R2 ;  /* 0x00000002000c7305 */ /* 0x000e620000203100 */
[----:B0-----:R-:W-:Y:S01]  /*27a0*/  FADD R10, R2, -R3 ;  /* 0x80000003020a7221 */ /* 0x001fe20000000000 */
[----:B------:R-:W-:-:S03]  /*27b0*/  FSETP.GT.AND P1, PT, R3, RZ, PT ;  /* 0x000000ff0300720b */ /* 0x000fc60003f24000 */
[----:B------:R-:W-:Y:S01]  /*27c0*/  FADD R10, R10, R11 ;  /* 0x0000000b0a0a7221 */ /* 0x000fe20000000000 */
[----:B------:R-:W-:Y:S02]  /*27d0*/  SEL R3, RZ, 0x83000000, P1 ;  /* 0x83000000ff037807 */ /* 0x000fe40000800000 */
[----:B------:R-:W-:Y:S01]  /*27e0*/  FSETP.GEU.AND P1, PT, R2, RZ, PT ;  /* 0x000000ff0200720b */ /* 0x000fe20003f2e000 */
[----:B------:R-:W-:Y:S01]  /*27f0*/  FFMA R11, R10, R13, 0.0013391353422775864601 ;  /* 0x3aaf85ed0a0b7423 */ /* 0x000fe2000000000d */
[----:B-1----:R-:W-:Y:S02]  /*2800*/  LEA R12, R12, -R3, 0x17 ;  /* 0x800000030c0c7211 */ /* 0x002fe400078eb8ff */
[----:B------:R-:W-:Y:S01]  /*2810*/  FSEL R2, RZ, +INF , !P1 ;  /* 0x7f800000ff027808 */ /* 0x000fe20004800000 */
[----:B------:R-:W-:-:S04]  /*2820*/  FFMA R11, R10, R11, 0.0096188392490148544312 ;  /* 0x3c1d98560a0b7423 */ /* 0x000fc8000000000b */
[----:B------:R-:W-:-:S04]  /*2830*/  FFMA R11, R10, R11, 0.055503588169813156128 ;  /* 0x3d6357bb0a0b7423 */ /* 0x000fc8000000000b */
[----:B------:R-:W-:-:S04]  /*2840*/  FFMA R11, R10, R11, 0.24022644758224487305 ;  /* 0x3e75fdec0a0b7423 */ /* 0x000fc8000000000b */
[C---:B------:R-:W-:Y:S01]  /*2850*/  FFMA R13, R10.reuse, R11, 0.69314718246459960938 ;  /* 0x3f3172180a0d7423 */ /* 0x040fe2000000000b */
[----:B------:R-:W-:Y:S01]  /*2860*/  IADD3 R11, PT, PT, R3, 0x7f000000, RZ ;  /* 0x7f000000030b7810 */ /* 0x000fe20007ffe0ff */
[----:B------:R-:W-:Y:S02]  /*2870*/  @!P0 FADD R3, R5, R5 ;  /* 0x0000000505038221 */ /* 0x000fe40000000000 */
[----:B------:R-:W-:-:S04]  /*2880*/  FFMA R10, R10, R13, 1 ;  /* 0x3f8000000a0a7423 */ /* 0x000fc8000000000d */
[----:B------:R-:W-:-:S04]  /*2890*/  FMUL R11, R11, R10 ;  /* 0x0000000a0b0b7220 */ /* 0x000fc80000400000 */
[----:B------:R-:W-:Y:S01]  /*28a0*/  @!P2 FMUL R2, R12, R11 ;  /* 0x0000000b0c02a220 */ /* 0x000fe20000400000 */
[----:B------:R-:W-:-:S07]  /*28b0*/  @!P0 LOP3.LUT R2, R3, 0x7fffffff, RZ, 0xc0, !PT ;  /* 0x7fffffff03028812 */ /* 0x000fce00078ec0ff */
.L_x_37:
[----:B------:R-:W-:Y:S05]  /*28c0*/  BSYNC.RECONVERGENT B1 ;  /* 0x0000000000017941 */ /* 0x000fea0003800200 */
.L_x_36:
[----:B------:R-:W-:Y:S01]  /*28d0*/  FSETP.GT.AND P0, PT, R2, RZ, PT ;  /* 0x000000ff0200720b */ /* 0x000fe20003f04000 */
[----:B------:R-:W-:-:S12]  /*28e0*/  BSSY.RECONVERGENT B1, `(.L_x_38) ;  /* 0x0000020000017945 */ /* 0x000fd80003800200 */
[----:B------:R-:W-:Y:S05]  /*28f0*/  @!P0 BRA `(.L_x_39) ;  /* 0x0000000000388947 */ /* 0x000fea0003800000 */
[----:B------:R-:W-:Y:S01]  /*2900*/  VIADD R3, R2, 0xf3000000 ;  /* 0xf300000002037836 */ /* 0x000fe20000000000 */
[----:B------:R0:W1:Y:S01]  /*2910*/  MUFU.RSQ R11, R2 ;  /* 0x00000002000b7308 */ /* 0x0000620000001400 */
[----:B------:R-:W-:Y:S03]  /*2920*/  BSSY.RECONVERGENT B2, `(.L_x_40) ;  /* 0x000000a000027945 */ /* 0x000fe60003800200 */
[----:B------:R-:W-:-:S13]  /*2930*/  ISETP.GT.U32.AND P0, PT, R3, 0x727fffff, PT ;  /* 0x727fffff0300780c */ /* 0x000fda0003f04070 */
[----:B01----:R-:W-:Y:S05]  /*2940*/  @!P0 BRA `(.L_x_41) ;  /* 0x00000000000c8947 */ /* 0x003fea0003800000 */
[----:B------:R-:W-:-:S07]  /*2950*/  MOV R14, 0x2970 ;  /* 0x00002970000e7802 */ /* 0x000fce0000000f00 */
[----:B------:R-:W-:Y:S05]  /*2960*/  CALL.REL.NOINC `($__internal_1_$__cuda_sm20_sqrt_rn_f32_slowpath) ;  /* 0x0000003000347944 */ /* 0x000fea0003c00000 */
[----:B------:R-:W-:Y:S05]  /*2970*/  BRA `(.L_x_42) ;  /* 0x0000000000107947 */ /* 0x000fea0003800000 */
.L_x_41:
[C---:B------:R-:W-:Y:S01]  /*2980*/  FMUL.FTZ R3, R11.reuse, R2 ;  /* 0x000000020b037220 */ /* 0x040fe20000410000 */
[----:B------:R-:W-:-:S03]  /*2990*/  FMUL.FTZ R10, R11, 0.5 ;  /* 0x3f0000000b0a7820 */ /* 0x000fc60000410000 */
[----:B------:R-:W-:-:S04]  /*29a0*/  FFMA R2, -R3, R3, R2 ;  /* 0x0000000303027223 */ /* 0x000fc80000000102 */
[----:B------:R-:W-:-:S07]  /*29b0*/  FFMA R10, R2, R10, R3 ;  /* 0x0000000a020a7223 */ /* 0x000fce0000000003 */
.L_x_42:
[----:B------:R-:W-:Y:S05]  /*29c0*/  BSYNC.RECONVERGENT B2 ;  /* 0x0000000000027941 */ /* 0x000fea0003800200 */
.L_x_40:
[----:B------:R-:W-:Y:S05]  /*29d0*/  BRA `(.L_x_43) ;  /* 0x0000000000407947 */ /* 0x000fea0003800000 */
.L_x_39:
[----:B------:R-:W-:Y:S01]  /*29e0*/  FADD R10, -R2, -RZ ;  /* 0x800000ff020a7221 */ /* 0x000fe20000000100 */
[----:B------:R0:W1:Y:S01]  /*29f0*/  MUFU.RSQ R11, -R2 ;  /* 0x80000002000b7308 */ /* 0x0000620000001400 */
[----:B------:R-:W-:Y:S03]  /*2a00*/  BSSY.RECONVERGENT B2, `(.L_x_44) ;  /* 0x000000c000027945 */ /* 0x000fe60003800200 */
[----:B------:R-:W-:-:S04]  /*2a10*/  IADD3 R3, PT, PT, R10, -0xd000000, RZ ;  /* 0xf30000000a037810 */ /* 0x000fc80007ffe0ff */
[----:B------:R-:W-:-:S13]  /*2a20*/  ISETP.GT.U32.AND P0, PT, R3, 0x727fffff, PT ;  /* 0x727fffff0300780c */ /* 0x000fda0003f04070 */
[----:B01----:R-:W-:Y:S05]  /*2a30*/  @!P0 BRA `(.L_x_45) ;  /* 0x0000000000108947 */ /* 0x003fea0003800000 */
[----:B------:R-:W-:Y:S02]  /*2a40*/  MOV R2, R10 ;  /* 0x0000000a00027202 */ /* 0x000fe40000000f00 */
[----:B------:R-:W-:-:S07]  /*2a50*/  MOV R14, 0x2a70 ;  /* 0x00002a70000e7802 */ /* 0x000fce0000000f00 */
[----:B------:R-:W-:Y:S05]  /*2a60*/  CALL.REL.NOINC `($__internal_1_$__cuda_sm20_sqrt_rn_f32_slowpath) ;  /* 0x0000002c00f47944 */ /* 0x000fea0003c00000 */
[----:B------:R-:W-:Y:S05]  /*2a70*/  BRA `(.L_x_46) ;  /* 0x0000000000107947 */ /* 0x000fea0003800000 */
.L_x_45:
[C---:B------:R-:W-:Y:S01]  /*2a80*/  FMUL.FTZ R3, R11.reuse, -R2 ;  /* 0x800000020b037220 */ /* 0x040fe20000410000 */
[----:B------:R-:W-:-:S03]  /*2a90*/  FMUL.FTZ R10, R11, 0.5 ;  /* 0x3f0000000b0a7820 */ /* 0x000fc60000410000 */
[----:B------:R-:W-:-:S04]  /*2aa0*/  FFMA R2, -R3, R3, -R2 ;  /* 0x0000000303027223 */ /* 0x000fc80000000902 */
[----:B------:R-:W-:-:S07]  /*2ab0*/  FFMA R10, R2, R10, R3 ;  /* 0x0000000a020a7223 */ /* 0x000fce0000000003 */
.L_x_46:
[----:B------:R-:W-:Y:S05]  /*2ac0*/  BSYNC.RECONVERGENT B2 ;  /* 0x0000000000027941 */ /* 0x000fea0003800200 */
.L_x_44:
[----:B------:R-:W-:-:S07]  /*2ad0*/  FADD R10, -R10, -RZ ;  /* 0x800000ff0a0a7221 */ /* 0x000fce0000000100 */
.L_x_43:
[----:B------:R-:W-:Y:S05]  /*2ae0*/  BSYNC.RECONVERGENT B1 ;  /* 0x0000000000017941 */ /* 0x000fea0003800200 */
.L_x_38:
[----:B------:R-:W0:Y:S01]  /*2af0*/  MUFU.RCP R3, R8 ;  /* 0x0000000800037308 */ /* 0x000e220000001000 */
[----:B------:R-:W-:Y:S01]  /*2b00*/  BSSY.RECONVERGENT B1, `(.L_x_47) ;  /* 0x000000f000017945 */ /* 0x000fe20003800200 */
[C---:B------:R-:W-:Y:S01]  /*2b10*/  FSETP.NEU.AND P1, PT, R8.reuse, RZ, PT ;  /* 0x000000ff0800720b */ /* 0x040fe20003f2d000 */
[----:B------:R-:W-:-:S05]  /*2b20*/  FADD R12, R8, -R5 ;  /* 0x80000005080c7221 */ /* 0x000fca0000000000 */
[----:B------:R-:W1:Y:S01]  /*2b30*/  FCHK P0, R5, R8 ;  /* 0x0000000805007302 */ /* 0x000e620000000000 */
[----:B0-----:R-:W-:-:S04]  /*2b40*/  FFMA R2, R3, -R8, 1 ;  /* 0x3f80000003027423 */ /* 0x001fc80000000808 */
[----:B------:R-:W-:-:S04]  /*2b50*/  FFMA R2, R3, R2, R3 ;  /* 0x0000000203027223 */ /* 0x000fc80000000003 */
[----:B------:R-:W-:-:S04]  /*2b60*/  FFMA R3, R2, R5, RZ ;  /* 0x0000000502037223 */ /* 0x000fc800000000ff */
[----:B------:R-:W-:-:S04]  /*2b70*/  FFMA R11, R3, -R8, R5 ;  /* 0x80000008030b7223 */ /* 0x000fc80000000005 */
[----:B------:R-:W-:Y:S01]  /*2b80*/  FFMA R2, R2, R11, R3 ;  /* 0x0000000b02027223 */ /* 0x000fe20000000003 */
[----:B-1----:R-:W-:Y:S06]  /*2b90*/  @!P0 BRA `(.L_x_48) ;  /* 0x0000000000148947 */ /* 0x002fec0003800000 */
[----:B------:R-:W-:Y:S01]  /*2ba0*/  IMAD.MOV.U32 R2, RZ, RZ, R5 ;  /* 0x000000ffff027224 */ /* 0x000fe200078e0005 */
[----:B------:R-:W-:Y:S02]  /*2bb0*/  MOV R3, R8 ;  /* 0x0000000800037202 */ /* 0x000fe40000000f00 */
[----:B------:R-:W-:-:S07]  /*2bc0*/  MOV R14, 0x2be0 ;  /* 0x00002be0000e7802 */ /* 0x000fce0000000f00 */
[----:B------:R-:W-:Y:S05]  /*2bd0*/  CALL.REL.NOINC `($__internal_2_$__cuda_sm3x_div_rn_noftz_f32_slowpath) ;  /* 0x0000002c00f47944 */ /* 0x000fea0003c00000 */
[----:B------:R-:W-:-:S07]  /*2be0*/  MOV R2, R16 ;  /* 0x0000001000027202 */ /* 0x000fce0000000f00 */
.L_x_48:
[----:B------:R-:W-:Y:S05]  /*2bf0*/  BSYNC.RECONVERGENT B1 ;  /* 0x0000000000017941 */ /* 0x000fea0003800200 */
.L_x_47:
[C---:B------:R-:W-:Y:S01]  /*2c00*/  FMUL R3, |R10|.reuse, 16777216 ;  /* 0x4b8000000a037820 */ /* 0x040fe20000400200 */
[----:B------:R-:W-:Y:S01]  /*2c10*/  FSETP.GEU.AND P0, PT, |R10|, 1.175494350822287508e-38, PT ;  /* 0x008000000a00780b */ /* 0x000fe20003f0e200 */
[----:B------:R-:W-:Y:S03]  /*2c20*/  BSSY.RECONVERGENT B1, `(.L_x_49) ;  /* 0x000005a000017945 */ /* 0x000fe60003800200 */
[----:B------:R-:W-:-:S05]  /*2c30*/  FSEL R3, R3, |R10|, !P0 ;  /* 0x4000000a03037208 */ /* 0x000fca0004000000 */
[----:B------:R-:W-:-:S05]  /*2c40*/  VIADD R11, R3, 0xc0cafb0d ;  /* 0xc0cafb0d030b7836 */ /* 0x000fca0000000000 */
[----:B------:R-:W-:-:S04]  /*2c50*/  LOP3.LUT R14, R11, 0xff800000, RZ, 0xc0, !PT ;  /* 0xff8000000b0e7812 */ /* 0x000fc800078ec0ff */
[-C--:B------:R-:W-:Y:S02]  /*2c60*/  IADD3 R3, PT, PT, R3, -R14.reuse, RZ ;  /* 0x8000000e03037210 */ /* 0x080fe40007ffe0ff */
[----:B------:R-:W-:-:S03]  /*2c70*/  I2FP.F32.S32 R14, R14 ;  /* 0x0000000e000e7245 */ /* 0x000fc60000201400 */
[C---:B------:R-:W-:Y:S01]  /*2c80*/  FADD R11, R3.reuse, 1 ;  /* 0x3f800000030b7421 */ /* 0x040fe20000000000 */
[----:B------:R-:W-:Y:S01]  /*2c90*/  FADD R16, R3, -1 ;  /* 0xbf80000003107421 */ /* 0x000fe20000000000 */
[----:B------:R-:W-:-:S03]  /*2ca0*/  FSEL R3, RZ, -24, P0 ;  /* 0xc1c00000ff037808 */ /* 0x000fc60000000000 */
[----:B------:R-:W-:Y:S01]  /*2cb0*/  FADD R18, R16, R16 ;  /* 0x0000001010127221 */ /* 0x000fe20000000000 */
[----:B------:R-:W0:Y:S01]  /*2cc0*/  MUFU.RCP R11, R11 ;  /* 0x0000000b000b7308 */ /* 0x000e220000001000 */
[----:B------:R-:W-:Y:S02]  /*2cd0*/  FFMA R14, R14, 1.1920928955078125e-07, R3 ;  /* 0x340000000e0e7823 */ /* 0x000fe40000000003 */
[----:B0-----:R-:W-:Y:S01]  /*2ce0*/  FMUL R13, R11, R18 ;  /* 0x000000120b0d7220 */ /* 0x001fe20000400000 */
[----:B------:R-:W-:-:S03]  /*2cf0*/  HFMA2 R18, -RZ, RZ, 0.771484375, 0.21533203125 ;  /* 0x3a2c32e4ff127431 */ /* 0x000fc600000001ff */
[----:B------:R-:W-:Y:S01]  /*2d00*/  FADD R17, R16, -R13 ;  /* 0x8000000d10117221 */ /* 0x000fe20000000000 */
[CC--:B------:R-:W-:Y:S01]  /*2d10*/  FMUL R15, R13.reuse, R13.reuse ;  /* 0x0000000d0d0f7220 */ /* 0x0c0fe20000400000 */
[----:B------:R-:W-:Y:S02]  /*2d20*/  FFMA R3, R13, 1.4426950216293334961, R14 ;  /* 0x3fb8aa3b0d037823 */ /* 0x000fe4000000000e */
[----:B------:R-:W-:Y:S02]  /*2d30*/  FADD R17, R17, R17 ;  /* 0x0000001111117221 */ /* 0x000fe40000000000 */
[----:B------:R-:W-:Y:S01]  /*2d40*/  FADD R14, R14, -R3 ;  /* 0x800000030e0e7221 */ /* 0x000fe20000000000 */
[----:B------:R-:W-:Y:S01]  /*2d50*/  FFMA R18, R15, R18, 0.0032181653659790754318 ;  /* 0x3b52e7db0f127423 */ /* 0x000fe20000000012 */
[----:B------:R-:W-:Y:S02]  /*2d60*/  FFMA R16, R16, -R13, R17 ;  /* 0x8000000d10107223 */ /* 0x000fe40000000011 */
[----:B------:R-:W-:Y:S01]  /*2d70*/  FFMA R17, R13, 1.4426950216293334961, R14 ;  /* 0x3fb8aa3b0d117823 */ /* 0x000fe2000000000e */
[----:B------:R-:W-:Y:S01]  /*2d80*/  FFMA R18, R15, R18, 0.018033718690276145935 ;  /* 0x3c93bb730f127423 */ /* 0x000fe20000000012 */
[----:B------:R-:W-:-:S03]  /*2d90*/  FMUL R16, R11, R16 ;  /* 0x000000100b107220 */ /* 0x000fc60000400000 */
[C---:B------:R-:W-:Y:S01]  /*2da0*/  FFMA R18, R15.reuse, R18, 0.12022458761930465698 ;  /* 0x3df6384f0f127423 */ /* 0x040fe20000000012 */
[----:B------:R-:W-:Y:S01]  /*2db0*/  FFMA R14, R16, 1.4426950216293334961, R17 ;  /* 0x3fb8aa3b100e7823 */ /* 0x000fe20000000011 */
[----:B------:R-:W-:Y:S02]  /*2dc0*/  IMAD.MOV.U32 R17, RZ, RZ, 0x391fcb8e ;  /* 0x391fcb8eff117424 */ /* 0x000fe400078e00ff */
[----:B------:R-:W-:Y:S01]  /*2dd0*/  FMUL R18, R15, R18 ;  /* 0x000000120f127220 */ /* 0x000fe20000400000 */
[----:B------:R-:W-:-:S03]  /*2de0*/  FFMA R11, R13, 1.9251366722983220825e-08, R14 ;  /* 0x32a55e340d0b7823 */ /* 0x000fc6000000000e */
[----:B------:R-:W-:-:S04]  /*2df0*/  FMUL R14, R18, 3 ;  /* 0x40400000120e7820 */ /* 0x000fc80000400000 */
[----:B------:R-:W-:Y:S01]  /*2e00*/  FFMA R14, R16, R14, R11 ;  /* 0x0000000e100e7223 */ /* 0x000fe2000000000b */
[----:B------:R-:W-:-:S03]  /*2e10*/  FSEL R11, R5, R2, !P1 ;  /* 0x00000002050b7208 */ /* 0x000fc60004800000 */
[----:B------:R-:W-:Y:S02]  /*2e20*/  FFMA R14, R13, R18, R14 ;  /* 0x000000120d0e7223 */ /* 0x000fe4000000000e */
[----:B------:R-:W-:Y:S02]  /*2e30*/  FADD R15, R12, R11 ;  /* 0x0000000b0c0f7221 */ /* 0x000fe40000000000 */
[----:B------:R-:W-:-:S04]  /*2e40*/  FADD R16, R3, R14 ;  /* 0x0000000e03107221 */ /* 0x000fc80000000000 */
[----:B------:R-:W-:Y:S01]  /*2e50*/  FMUL R2, R15, R16 ;  /* 0x000000100f027220 */ /* 0x000fe20000400000 */
[----:B------:R-:W-:-:S03]  /*2e60*/  FADD R3, -R3, R16 ;  /* 0x0000001003037221 */ /* 0x000fc60000000100 */
[----:B------:R-:W0:Y:S01]  /*2e70*/  FRND R13, R2 ;  /* 0x00000002000d7307 */ /* 0x000e220000201000 */
[----:B------:R-:W-:Y:S01]  /*2e80*/  FADD R14, R14, -R3 ;  /* 0x800000030e0e7221 */ /* 0x000fe20000000000 */
[C---:B------:R-:W-:Y:S01]  /*2e90*/  FFMA R3, R15.reuse, R16, -R2 ;  /* 0x000000100f037223 */ /* 0x040fe20000000802 */
[C---:B------:R-:W-:Y:S02]  /*2ea0*/  FSETP.GT.AND P1, PT, |R2|.reuse, 152, PT ;  /* 0x431800000200780b */ /* 0x040fe40003f24200 */
[C---:B------:R-:W-:Y:S01]  /*2eb0*/  FSETP.GEU.AND P2, PT, R2.reuse, RZ, PT ;  /* 0x000000ff0200720b */ /* 0x040fe20003f4e000 */
[----:B------:R-:W-:Y:S02]  /*2ec0*/  FFMA R3, R15, R14, R3 ;  /* 0x0000000e0f037223 */ /* 0x000fe40000000003 */
[----:B------:R-:W1:Y:S01]  /*2ed0*/  F2I.NTZ R16, R2 ;  /* 0x0000000200107305 */ /* 0x000e620000203100 */
[----:B0-----:R-:W-:Y:S01]  /*2ee0*/  FADD R14, R2, -R13 ;  /* 0x8000000d020e7221 */ /* 0x001fe20000000000 */
[----:B------:R-:W-:-:S03]  /*2ef0*/  FSETP.GT.AND P0, PT, R13, RZ, PT ;  /* 0x000000ff0d00720b */ /* 0x000fc60003f04000 */
[----:B------:R-:W-:Y:S01]  /*2f00*/  FADD R14, R3, R14 ;  /* 0x0000000e030e7221 */ /* 0x000fe20000000000 */
[----:B------:R-:W-:Y:S02]  /*2f10*/  SEL R13, RZ, 0x83000000, P0 ;  /* 0x83000000ff0d7807 */ /* 0x000fe40000000000 */
[----:B------:R-:W-:Y:S01]  /*2f20*/  FSETP.NEU.AND P0, PT, R15, RZ, PT ;  /* 0x000000ff0f00720b */ /* 0x000fe20003f0d000 */
[----:B------:R-:W-:-:S03]  /*2f30*/  FFMA R3, R14, R17, 0.0013391353422775864601 ;  /* 0x3aaf85ed0e037423 */ /* 0x000fc60000000011 */
[----:B------:R-:W-:Y:S01]  /*2f40*/  FSETP.EQ.OR P0, PT, R10, 1, !P0 ;  /* 0x3f8000000a00780b */ /* 0x000fe20004702400 */
[----:B------:R-:W-:-:S04]  /*2f50*/  FFMA R3, R14, R3, 0.0096188392490148544312 ;  /* 0x3c1d98560e037423 */ /* 0x000fc80000000003 */
[----:B------:R-:W-:-:S04]  /*2f60*/  FFMA R3, R14, R3, 0.055503588169813156128 ;  /* 0x3d6357bb0e037423 */ /* 0x000fc80000000003 */
[----:B------:R-:W-:Y:S01]  /*2f70*/  FFMA R17, R14, R3, 0.24022644758224487305 ;  /* 0x3e75fdec0e117423 */ /* 0x000fe20000000003 */
[----:B------:R-:W-:-:S03]  /*2f80*/  FMUL R3, R15, 0.5 ;  /* 0x3f0000000f037820 */ /* 0x000fc60000400000 */
[----:B------:R-:W-:-:S03]  /*2f90*/  FFMA R17, R14, R17, 0.69314718246459960938 ;  /* 0x3f3172180e117423 */ /* 0x000fc60000000011 */
[----:B------:R-:W0:Y:S01]  /*2fa0*/  FRND.TRUNC R3, R3 ;  /* 0x0000000300037307 */ /* 0x000e22000020d000 */
[----:B------:R-:W-:Y:S01]  /*2fb0*/  FFMA R17, R14, R17, 1 ;  /* 0x3f8000000e117423 */ /* 0x000fe20000000011 */
[----:B------:R-:W-:Y:S02]  /*2fc0*/  IADD3 R14, PT, PT, R13, 0x7f000000, RZ ;  /* 0x7f0000000d0e7810 */ /* 0x000fe40007ffe0ff */
[----:B-1----:R-:W-:-:S03]  /*2fd0*/  LEA R13, R16, -R13, 0x17 ;  /* 0x8000000d100d7211 */ /* 0x002fc600078eb8ff */
[----:B------:R-:W-:-:S04]  /*2fe0*/  FMUL R14, R17, R14 ;  /* 0x0000000e110e7220 */ /* 0x000fc80000400000 */
[----:B------:R-:W-:Y:S01]  /*2ff0*/  FMUL R14, R14, R13 ;  /* 0x0000000d0e0e7220 */ /* 0x000fe20000400000 */
[----:B------:R-:W-:Y:S01]  /*3000*/  IMAD.MOV.U32 R13, RZ, RZ, 0x3f800000 ;  /* 0x3f800000ff0d7424 */ /* 0x000fe200078e00ff */
[----:B------:R-:W-:Y:S01]  /*3010*/  @P1 FSEL R14, RZ, +INF , !P2 ;  /* 0x7f800000ff0e1808 */ /* 0x000fe20005000000 */
[----:B0-----:R-:W-:Y:S01]  /*3020*/  FADD R2, R3, R3 ;  /* 0x0000000303027221 */ /* 0x001fe20000000000 */
[----:B------:R-:W-:Y:S06]  /*3030*/  @P0 BRA `(.L_x_50) ;  /* 0x0000000000600947 */ /* 0x000fec0003800000 */
[----:B------:R-:W-:-:S04]  /*3040*/  FSETP.NAN.AND P0, PT, |R15|, |R15|, PT ;  /* 0x4000000f0f00720b */ /* 0x000fc80003f08200 */
[----:B------:R-:W-:-:S13]  /*3050*/  FSETP.NUM.AND P0, PT, |R10|, |R10|, !P0 ;  /* 0x4000000a0a00720b */ /* 0x000fda0004707200 */
[----:B------:R-:W-:Y:S01]  /*3060*/  @!P0 FADD R13, R15, R10 ;  /* 0x0000000a0f0d8221 */ /* 0x000fe20000000000 */
[----:B------:R-:W-:Y:S06]  /*3070*/  @!P0 BRA `(.L_x_50) ;  /* 0x0000000000508947 */ /* 0x000fec0003800000 */
[----:B------:R-:W-:Y:S01]  /*3080*/  FSETP.NEU.AND P0, PT, |R10|, +INF , PT ;  /* 0x7f8000000a00780b */ /* 0x000fe20003f0d200 */
[----:B------:R-:W-:-:S03]  /*3090*/  FADD R3, R15, -R2 ;  /* 0x800000020f037221 */ /* 0x000fc60000000000 */
[----:B------:R-:W-:-:S04]  /*30a0*/  FSETP.NEU.AND P0, PT, R10, RZ, P0 ;  /* 0x000000ff0a00720b */ /* 0x000fc8000070d000 */
[----:B------:R-:W-:Y:S02]  /*30b0*/  FSETP.GEU.OR P1, PT, R12, -R11, P0 ;  /* 0x8000000b0c00720b */ /* 0x000fe4000072e400 */
[----:B------:R-:W-:-:S07]  /*30c0*/  FSETP.NEU.AND P2, PT, |R3|, 1, !P0 ;  /* 0x3f8000000300780b */ /* 0x000fce000474d200 */
[----:B------:R-:W-:-:S05]  /*30d0*/  @!P0 FADD R2, R10, R10 ;  /* 0x0000000a0a028221 */ /* 0x000fca0000000000 */
[----:B------:R-:W-:-:S04]  /*30e0*/  @!P1 LOP3.LUT R2, R2, 0x7f800000, RZ, 0x3c, !PT ;  /* 0x7f80000002029812 */ /* 0x000fc800078e3cff */
[----:B------:R-:W-:-:S04]  /*30f0*/  @P2 LOP3.LUT R2, R2, 0x7fffffff, RZ, 0xc0, !PT ;  /* 0x7fffffff02022812 */ /* 0x000fc800078ec0ff */
[----:B------:R-:W-:Y:S01]  /*3100*/  @!P0 MOV R13, R2 ;  /* 0x00000002000d8202 */ /* 0x000fe20000000f00 */
[----:B------:R-:W-:Y:S06]  /*3110*/  @!P0 BRA `(.L_x_50) ;  /* 0x0000000000288947 */ /* 0x000fec0003800000 */
[----:B------:R-:W-:Y:S02]  /*3120*/  FSETP.NEU.AND P0, PT, |R15|, +INF , PT ;  /* 0x7f8000000f00780b */ /* 0x000fe40003f0d200 */
[----:B------:R-:W-:-:S13]  /*3130*/  FSETP.EQ.AND P1, PT, R10, -1, PT ;  /* 0xbf8000000a00780b */ /* 0x000fda0003f22000 */
[----:B------:R-:W-:Y:S05]  /*3140*/  @!P0 BRA P1, `(.L_x_50) ;  /* 0x00000000001c8947 */ /* 0x000fea0000800000 */
[----:B------:R-:W-:Y:S02]  /*3150*/  FSETP.GEU.AND P1, PT, R10, RZ, PT ;  /* 0x000000ff0a00720b */ /* 0x000fe40003f2e000 */
[----:B------:R-:W-:-:S11]  /*3160*/  MOV R13, R14 ;  /* 0x0000000e000d7202 */ /* 0x000fd60000000f00 */
[----:B------:R-:W0:Y:S01]  /*3170*/  @!P1 FRND.FLOOR R2, R15 ;  /* 0x0000000f00029307 */ /* 0x000e220000205000 */
[----:B------:R-:W-:Y:S02]  /*3180*/  @!P1 FSETP.NEU.AND P2, PT, |R3|, 1, PT ;  /* 0x3f8000000300980b */ /* 0x000fe40003f4d200 */
[----:B0-----:R-:W-:Y:S02]  /*3190*/  @!P1 FSETP.NEU.AND P0, PT, R15, R2, PT ;  /* 0x000000020f00920b */ /* 0x001fe40003f0d000 */
[----:B------:R-:W-:-:S04]  /*31a0*/  @!P1 FSEL R2, R14, -R14, P2 ;  /* 0x8000000e0e029208 */ /* 0x000fc80001000000 */
[----:B------:R-:W-:-:S07]  /*31b0*/  @!P1 FSEL R13, R2, +QNAN , !P0 ;  /* 0x7fffffff020d9808 */ /* 0x000fce0004000000 */
.L_x_50:
[----:B------:R-:W-:Y:S05]  /*31c0*/  BSYNC.RECONVERGENT B1 ;  /* 0x0000000000017941 */ /* 0x000fea0003800200 */
.L_x_49:
[----:B------:R-:W-:Y:S01]  /*31d0*/  FSETP.GT.AND P0, PT, R8, RZ, PT ;  /* 0x000000ff0800720b */ /* 0x000fe20003f04000 */
[----:B------:R-:W-:Y:S01]  /*31e0*/  BSSY.RECONVERGENT B1, `(.L_x_51) ;  /* 0x0000039000017945 */ /* 0x000fe20003800200 */
[----:B------:R-:W-:Y:S01]  /*31f0*/  IMAD.MOV.U32 R2, RZ, RZ, 0x3e055027 ;  /* 0x3e055027ff027424 */ /* 0x000fe200078e00ff */
[----:B------:R-:W-:-:S10]  /*3200*/  MOV R3, 0x7f800000 ;  /* 0x7f80000000037802 */ /* 0x000fd40000000f00 */
[----:B------:R-:W-:Y:S05]  /*3210*/  @!P0 BRA `(.L_x_52) ;  /* 0x00000000006c8947 */ /* 0x000fea0003800000 */
[C---:B------:R-:W-:Y:S01]  /*3220*/  FMUL R15, R8.reuse, 8388608 ;  /* 0x4b000000080f7820 */ /* 0x040fe20000400000 */
[----:B------:R-:W-:-:S04]  /*3230*/  FSETP.GEU.AND P1, PT, R8, 1.175494350822287508e-38, PT ;  /* 0x008000000800780b */ /* 0x000fc80003f2e000 */
[----:B------:R-:W-:-:S04]  /*3240*/  FSEL R10, R15, R8, !P1 ;  /* 0x000000080f0a7208 */ /* 0x000fc80004800000 */
[----:B------:R-:W-:-:S04]  /*3250*/  IADD3 R12, PT, PT, R10, -0x3f2aaaab, RZ ;  /* 0xc0d555550a0c7810 */ /* 0x000fc80007ffe0ff */
[----:B------:R-:W-:-:S05]  /*3260*/  LOP3.LUT R15, R12, 0xff800000, RZ, 0xc0, !PT ;  /* 0xff8000000c0f7812 */ /* 0x000fca00078ec0ff */
[----:B------:R-:W-:Y:S01]  /*3270*/  IMAD.IADD R12, R10, 0x1, -R15 ;  /* 0x000000010a0c7824 */ /* 0x000fe200078e0a0f */
[----:B------:R-:W-:-:S03]  /*3280*/  I2FP.F32.S32 R15, R15 ;  /* 0x0000000f000f7245 */ /* 0x000fc60000201400 */
[----:B------:R-:W-:-:S04]  /*3290*/  FADD R17, R12, -1 ;  /* 0xbf8000000c117421 */ /* 0x000fc80000000000 */
[----:B------:R-:W-:-:S04]  /*32a0*/  FFMA R12, R17, -R2, 0.14084610342979431152 ;  /* 0x3e1039f6110c7423 */ /* 0x000fc80000000802 */
[----:B------:R-:W-:-:S04]  /*32b0*/  FFMA R12, R17, R12, -0.12148627638816833496 ;  /* 0xbdf8cdcc110c7423 */ /* 0x000fc8000000000c */
[----:B------:R-:W-:-:S04]  /*32c0*/  FFMA R12, R17, R12, 0.13980610668659210205 ;  /* 0x3e0f2955110c7423 */ /* 0x000fc8000000000c */
[----:B------:R-:W-:-:S04]  /*32d0*/  FFMA R12, R17, R12, -0.16684235632419586182 ;  /* 0xbe2ad8b9110c7423 */ /* 0x000fc8000000000c */
[----:B------:R-:W-:-:S04]  /*32e0*/  FFMA R12, R17, R12, 0.20012299716472625732 ;  /* 0x3e4ced0b110c7423 */ /* 0x000fc8000000000c */
[----:B------:R-:W-:-:S04]  /*32f0*/  FFMA R12, R17, R12, -0.24999669194221496582 ;  /* 0xbe7fff22110c7423 */ /* 0x000fc8000000000c */
[----:B------:R-:W-:-:S04]  /*3300*/  FFMA R12, R17, R12, 0.33333182334899902344 ;  /* 0x3eaaaa78110c7423 */ /* 0x000fc8000000000c */
[C---:B------:R-:W-:Y:S01]  /*3310*/  FFMA R14, R17.reuse, R12, -0.5 ;  /* 0xbf000000110e7423 */ /* 0x040fe2000000000c */
[----:B------:R-:W-:Y:S02]  /*3320*/  FSEL R12, RZ, -23, P1 ;  /* 0xc1b80000ff0c7808 */ /* 0x000fe40000800000 */
[----:B------:R-:W-:Y:S01]  /*3330*/  ISETP.GT.U32.AND P1, PT, R10, 0x7f7fffff, PT ;  /* 0x7f7fffff0a00780c */ /* 0x000fe20003f24070 */
[----:B------:R-:W-:Y:S02]  /*3340*/  FMUL R14, R17, R14 ;  /* 0x0000000e110e7220 */ /* 0x000fe40000400000 */
[----:B------:R-:W-:Y:S02]  /*3350*/  FFMA R12, R15, 1.1920928955078125e-07, R12 ;  /* 0x340000000f0c7823 */ /* 0x000fe4000000000c */
[----:B------:R-:W-:-:S04]  /*3360*/  FFMA R17, R17, R14, R17 ;  /* 0x0000000e11117223 */ /* 0x000fc80000000011 */
[----:B------:R-:W-:-:S04]  /*3370*/  FFMA R12, R12, 0.69314718246459960938, R17 ;  /* 0x3f3172180c0c7823 */ /* 0x000fc80000000011 */
[C---:B------:R-:W-:Y:S01]  /*3380*/  @P1 FFMA R12, R10.reuse, R3, +INF ;  /* 0x7f8000000a0c1423 */ /* 0x040fe20000000003 */
[----:B------:R-:W-:-:S04]  /*3390*/  FSETP.NEU.AND P1, PT, R10, RZ, PT ;  /* 0x000000ff0a00720b */ /* 0x000fc80003f2d000 */
[----:B------:R-:W-:-:S04]  /*33a0*/  FSEL R12, R12, -INF , P1 ;  /* 0xff8000000c0c7808 */ /* 0x000fc80000800000 */
[----:B------:R-:W-:Y:S01]  /*33b0*/  FSETP.NEU.AND P1, PT, R12, RZ, PT ;  /* 0x000000ff0c00720b */ /* 0x000fe20003f2d000 */
[----:B------:R-:W-:-:S12]  /*33c0*/  BRA `(.L_x_53) ;  /* 0x0000000000687947 */ /* 0x000fd80003800000 */
.L_x_52:
[C---:B------:R-:W-:Y:S01]  /*33d0*/  FMUL R15, R8.reuse, -8388608 ;  /* 0xcb000000080f7820 */ /* 0x040fe20000400000 */
[----:B------:R-:W-:-:S04]  /*33e0*/  FSETP.GT.AND P1, PT, R8, -1.175494350822287508e-38, PT ;  /* 0x808000000800780b */ /* 0x000fc80003f24000 */
[----:B------:R-:W-:-:S04]  /*33f0*/  FSEL R10, R15, -R8, P1 ;  /* 0x800000080f0a7208 */ /* 0x000fc80000800000 */
[----:B------:R-:W-:-:S04]  /*3400*/  IADD3 R12, PT, PT, R10, -0x3f2aaaab, RZ ;  /* 0xc0d555550a0c7810 */ /* 0x000fc80007ffe0ff */
[----:B------:R-:W-:-:S04]  /*3410*/  LOP3.LUT R15, R12, 0xff800000, RZ, 0xc0, !PT ;  /* 0xff8000000c0f7812 */ /* 0x000fc800078ec0ff */
[-C--:B------:R-:W-:Y:S02]  /*3420*/  IADD3 R12, PT, PT, R10, -R15.reuse, RZ ;  /* 0x8000000f0a0c7210 */ /* 0x080fe40007ffe0ff */
        /* <DEDUP_REMOVED lines=10> */
[----:B------:R-:W-:Y:S02]  /*34d0*/  FSEL R12, RZ, -23, !P1 ;  /* 0xc1b80000ff0c7808 */ /* 0x000fe40004800000 */
[----:B------:R-:W-:Y:S01]  /*34e0*/  ISETP.GT.U32.AND P1, PT, R10, 0x7f7fffff, PT ;  /* 0x7f7fffff0a00780c */ /* 0x000fe20003f24070 */
[----:B------:R-:W-:Y:S02]  /*34f0*/  FMUL R14, R17, R14 ;  /* 0x0000000e110e7220 */ /* 0x000fe40000400000 */
[----:B------:R-:W-:Y:S02]  /*3500*/  FFMA R12, R15, 1.1920928955078125e-07, R12 ;  /* 0x340000000f0c7823 */ /* 0x000fe4000000000c */
[----:B------:R-:W-:-:S04]  /*3510*/  FFMA R17, R17, R14, R17 ;  /* 0x0000000e11117223 */ /* 0x000fc80000000011 */
[----:B------:R-:W-:-:S04]  /*3520*/  FFMA R12, R12, 0.69314718246459960938, R17 ;  /* 0x3f3172180c0c7823 */ /* 0x000fc80000000011 */
[C---:B------:R-:W-:Y:S01]  /*3530*/  @P1 FFMA R12, R10.reuse, R3, +INF ;  /* 0x7f8000000a0c1423 */ /* 0x040fe20000000003 */
[----:B------:R-:W-:-:S04]  /*3540*/  FSETP.NEU.AND P1, PT, R10, RZ, PT ;  /* 0x000000ff0a00720b */ /* 0x000fc80003f2d000 */
[----:B------:R-:W-:-:S04]  /*3550*/  FSEL R12, -R12, +INF , P1 ;  /* 0x7f8000000c0c7808 */ /* 0x000fc80000800100 */
[----:B------:R-:W-:-:S13]  /*3560*/  FSETP.NEU.AND P1, PT, R12, RZ, PT ;  /* 0x000000ff0c00720b */ /* 0x000fda0003f2d000 */
.L_x_53:
[----:B------:R-:W-:Y:S05]  /*3570*/  BSYNC.RECONVERGENT B1 ;  /* 0x0000000000017941 */ /* 0x000fea0003800200 */
.L_x_51:
[----:B------:R-:W-:Y:S04]  /*3580*/  BSSY.RECONVERGENT B1, `(.L_x_54) ;  /* 0x0000066000017945 */ /* 0x000fe80003800200 */
[----:B------:R-:W-:Y:S05]  /*3590*/  @P1 BRA `(.L_x_55) ;  /* 0x0000000000441947 */ /* 0x000fea0003800000 */
[----:B------:R-:W-:Y:S01]  /*35a0*/  FMUL R2, |R5|, 1.4426950216293334961 ;  /* 0x3fb8aa3b05027820 */ /* 0x000fe20000400200 */
[----:B------:R-:W-:-:S05]  /*35b0*/  IMAD.MOV.U32 R3, RZ, RZ, 0x42fc0000 ;  /* 0x42fc0000ff037424 */ /* 0x000fca00078e00ff */
[----:B------:R-:W0:Y:S02]  /*35c0*/  FRND.TRUNC R2, R2 ;  /* 0x0000000200027307 */ /* 0x000e24000020d000 */
[----:B0-----:R-:W-:Y:S02]  /*35d0*/  FSETP.GT.AND P0, PT, |R2|, 126, PT ;  /* 0x42fc00000200780b */ /* 0x001fe40003f04200 */
[----:B------:R-:W-:-:S04]  /*35e0*/  LOP3.LUT R3, R3, 0x80000000, R2, 0xb8, !PT ;  /* 0x8000000003037812 */ /* 0x000fc800078eb802 */
[----:B------:R-:W-:-:S05]  /*35f0*/  FSEL R10, R3, R2, P0 ;  /* 0x00000002030a7208 */ /* 0x000fca0000000000 */
[----:B------:R-:W-:-:S04]  /*3600*/  FFMA R3, R10, -0.69314718246459960938, |R5| ;  /* 0xbf3172180a037823 */ /* 0x000fc80000000405 */
[C---:B------:R-:W-:Y:S01]  /*3610*/  FFMA R3, R10.reuse, 1.9046542121259335545e-09, R3 ;  /* 0x3102e3080a037823 */ /* 0x040fe20000000003 */
[----:B------:R-:W-:-:S03]  /*3620*/  FADD R10, R10, 12583037 ;  /* 0x4b40007d0a0a7421 */ /* 0x000fc60000000000 */
[----:B------:R-:W-:Y:S02]  /*3630*/  FMUL R3, R3, 1.4426950216293334961 ;  /* 0x3fb8aa3b03037820 */ /* 0x000fe40000400000 */
[----:B------:R-:W-:-:S04]  /*3640*/  SHF.L.U32 R10, R10, 0x17, RZ ;  /* 0x000000170a0a7819 */ /* 0x000fc800000006ff */
[----:B------:R-:W0:Y:S02]  /*3650*/  MUFU.EX2 R3, R3 ;  /* 0x0000000300037308 */ /* 0x000e240000000800 */
[----:B0-----:R-:W-:-:S06]  /*3660*/  FMUL R10, R10, R3 ;  /* 0x000000030a0a7220 */ /* 0x001fcc0000400000 */
[----:B------:R-:W0:Y:S02]  /*3670*/  MUFU.RCP R15, R10 ;  /* 0x0000000a000f7308 */ /* 0x000e240000001000 */
[----:B0-----:R-:W-:-:S04]  /*3680*/  FMUL.FTZ R15, R15, 0.125 ;  /* 0x3e0000000f0f7820 */ /* 0x001fc80000410000 */
[----:B------:R-:W-:Y:S01]  /*3690*/  FFMA R15, R10, 2, R15 ;  /* 0x400000000a0f7823 */ /* 0x000fe2000000000f */
[----:B------:R-:W-:Y:S06]  /*36a0*/  BRA `(.L_x_56) ;  /* 0x00000004004c7947 */ /* 0x000fec0003800000 */
.L_x_55:
[----:B------:R-:W-:Y:S04]  /*36b0*/  BSSY.RECONVERGENT B2, `(.L_x_57) ;  /* 0x0000035000027945 */ /* 0x000fe80003800200 */
[----:B------:R-:W-:Y:S05]  /*36c0*/  @!P0 BRA `(.L_x_58) ;  /* 0x0000000000688947 */ /* 0x000fea0003800000 */
[C---:B------:R-:W-:Y:S01]  /*36d0*/  FMUL R15, R8.reuse, 8388608 ;  /* 0x4b000000080f7820 */ /* 0x040fe20000400000 */
[----:B------:R-:W-:-:S04]  /*36e0*/  FSETP.GEU.AND P0, PT, R8, 1.175494350822287508e-38, PT ;  /* 0x008000000800780b */ /* 0x000fc80003f0e000 */
[----:B------:R-:W-:-:S04]  /*36f0*/  FSEL R10, R15, R8, !P0 ;  /* 0x000000080f0a7208 */ /* 0x000fc80004000000 */
[C---:B------:R-:W-:Y:S02]  /*3700*/  IADD3 R12, PT, PT, R10.reuse, -0x3f2aaaab, RZ ;  /* 0xc0d555550a0c7810 */ /* 0x040fe40007ffe0ff */
[----:B------:R-:W-:Y:S02]  /*3710*/  FSETP.NEU.AND P1, PT, R10, RZ, PT ;  /* 0x000000ff0a00720b */ /* 0x000fe40003f2d000 */
        /* <DEDUP_REMOVED lines=18> */
[----:B------:R-:W-:-:S05]  /*3840*/  @P0 FFMA R2, R10, R3, +INF ;  /* 0x7f8000000a020423 */ /* 0x000fca0000000003 */
[----:B------:R-:W-:Y:S01]  /*3850*/  FSEL R3, R2, -INF , P1 ;  /* 0xff80000002037808 */ /* 0x000fe20000800000 */
[----:B------:R-:W-:Y:S06]  /*3860*/  BRA `(.L_x_59) ;  /* 0x0000000000647947 */ /* 0x000fec0003800000 */
.L_x_58:
[C---:B------:R-:W-:Y:S01]  /*3870*/  FMUL R15, R8.reuse, -8388608 ;  /* 0xcb000000080f7820 */ /* 0x040fe20000400000 */
[----:B------:R-:W-:-:S04]  /*3880*/  FSETP.GT.AND P0, PT, R8, -1.175494350822287508e-38, PT ;  /* 0x808000000800780b */ /* 0x000fc80003f04000 */
[----:B------:R-:W-:-:S04]  /*3890*/  FSEL R10, R15, -R8, P0 ;  /* 0x800000080f0a7208 */ /* 0x000fc80000000000 */
[C---:B------:R-:W-:Y:S02]  /*38a0*/  IADD3 R12, PT, PT, R10.reuse, -0x3f2aaaab, RZ ;  /* 0xc0d555550a0c7810 */ /* 0x040fe40007ffe0ff */
[----:B------:R-:W-:Y:S02]  /*38b0*/  FSETP.NEU.AND P1, PT, R10, RZ, PT ;  /* 0x000000ff0a00720b */ /* 0x000fe40003f2d000 */
        /* <DEDUP_REMOVED lines=18> */
[----:B------:R-:W-:-:S05]  /*39e0*/  @P0 FFMA R2, R10, R3, +INF ;  /* 0x7f8000000a020423 */ /* 0x000fca0000000003 */
[----:B------:R-:W-:-:S07]  /*39f0*/  FSEL R3, -R2, +INF , P1 ;  /* 0x7f80000002037808 */ /* 0x000fce0000800100 */
.L_x_59:
[----:B------:R-:W-:Y:S05]  /*3a00*/  BSYNC.RECONVERGENT B2 ;  /* 0x0000000000027941 */ /* 0x000fea0003800200 */
.L_x_57:
[----:B------:R-:W-:Y:S01]  /*3a10*/  FMUL R2, |R5|, 1.4426950216293334961 ;  /* 0x3fb8aa3b05027820 */ /* 0x000fe20000400200 */
[----:B------:R-:W-:Y:S01]  /*3a20*/  IMAD.MOV.U32 R15, RZ, RZ, 0x42fc0000 ;  /* 0x42fc0000ff0f7424 */ /* 0x000fe200078e00ff */
[----:B------:R-:W-:Y:S04]  /*3a30*/  BSSY.RECONVERGENT B2, `(.L_x_56) ;  /* 0x000001a000027945 */ /* 0x000fe80003800200 */
        /* <DEDUP_REMOVED lines=8> */
[----:B------:R-:W-:Y:S02]  /*3ac0*/  SHF.L.U32 R15, R10, 0x17, RZ ;  /* 0x000000170a0f7819 */ /* 0x000fe400000006ff */
[----:B------:R-:W-:Y:S08]  /*3ad0*/  MUFU.RCP R10, R3 ;  /* 0x00000003000a7308 */ /* 0x000ff00000001000 */
[----:B------:R-:W0:Y:S02]  /*3ae0*/  MUFU.EX2 R12, R12 ;  /* 0x0000000c000c7308 */ /* 0x000e240000000800 */
[----:B0-----:R-:W-:Y:S01]  /*3af0*/  FMUL R14, R15, R12 ;  /* 0x0000000c0f0e7220 */ /* 0x001fe20000400000 */
[----:B------:R-:W-:-:S05]  /*3b00*/  FFMA R15, R10, -R3, 1 ;  /* 0x3f8000000a0f7423 */ /* 0x000fca0000000803 */
[----:B------:R-:W0:Y:S01]  /*3b10*/  MUFU.RCP R2, R14 ;  /* 0x0000000e00027308 */ /* 0x000e220000001000 */
[----:B------:R-:W-:Y:S01]  /*3b20*/  FFMA R15, R10, R15, R10 ;  /* 0x0000000f0a0f7223 */ /* 0x000fe2000000000a */
[----:B0-----:R-:W-:-:S04]  /*3b30*/  FMUL.FTZ R17, R2, 0.125 ;  /* 0x3e00000002117820 */ /* 0x001fc80000410000 */
[----:B------:R-:W-:-:S04]  /*3b40*/  FFMA R2, R14, 2, R17 ;  /* 0x400000000e027823 */ /* 0x000fc80000000011 */
[----:B------:R-:W0:Y:S01]  /*3b50*/  FCHK P0, R2, R3 ;  /* 0x0000000302007302 */ /* 0x000e220000000000 */
[----:B------:R-:W-:-:S04]  /*3b60*/  FFMA R10, R2, R15, RZ ;  /* 0x0000000f020a7223 */ /* 0x000fc800000000ff */
[----:B------:R-:W-:-:S04]  /*3b70*/  FFMA R12, R10, -R3, R2 ;  /* 0x800000030a0c7223 */ /* 0x000fc80000000002 */
[----:B------:R-:W-:Y:S01]  /*3b80*/  FFMA R15, R15, R12, R10 ;  /* 0x0000000c0f0f7223 */ /* 0x000fe2000000000a */
[----:B0-----:R-:W-:Y:S06]  /*3b90*/  @!P0 BRA `(.L_x_60) ;  /* 0x00000000000c8947 */ /* 0x001fec0003800000 */
[----:B------:R-:W-:-:S07]  /*3ba0*/  MOV R14, 0x3bc0 ;  /* 0x00003bc0000e7802 */ /* 0x000fce0000000f00 */
[----:B------:R-:W-:Y:S05]  /*3bb0*/  CALL.REL.NOINC `($__internal_2_$__cuda_sm3x_div_rn_noftz_f32_slowpath) ;  /* 0x0000001c00fc7944 */ /* 0x000fea0003c00000 */
[----:B------:R-:W-:-:S07]  /*3bc0*/  MOV R15, R16 ;  /* 0x00000010000f7202 */ /* 0x000fce0000000f00 */
.L_x_60:
[----:B------:R-:W-:Y:S05]  /*3bd0*/  BSYNC.RECONVERGENT B2 ;  /* 0x0000000000027941 */ /* 0x000fea0003800200 */
.L_x_56:
[----:B------:R-:W-:Y:S05]  /*3be0*/  BSYNC.RECONVERGENT B1 ;  /* 0x0000000000017941 */ /* 0x000fea0003800200 */
.L_x_54:
[----:B------:R-:W-:Y:S01]  /*3bf0*/  FSETP.NEU.AND P0, PT, R11, RZ, PT ;  /* 0x000000ff0b00720b */ /* 0x000fe20003f0d000 */
[----:B------:R-:W-:Y:S04]  /*3c00*/  BSSY.RECONVERGENT B1, `(.L_x_61) ;  /* 0x00000bb000017945 */ /* 0x000fe80003800200 */
[----:B------:R-:W-:Y:S08]  /*3c10*/  BSSY.RELIABLE B2, `(.L_x_62) ;  /* 0x0000019000027945 */ /* 0x000ff00003800100 */
[----:B------:R-:W-:Y:S05]  /*3c20*/  @P0 BRA `(.L_x_63) ;  /* 0x0000000000100947 */ /* 0x000fea0003800000 */
[----:B------:R-:W-:-:S13]  /*3c30*/  FSETP.GEU.AND P0, PT, R15, R0, PT ;  /* 0x000000000f00720b */ /* 0x000fda0003f0e000 */
[----:B------:R-:W-:Y:S05]  /*3c40*/  @P0 BREAK.RELIABLE B2 ;  /* 0x0000000000020942 */ /* 0x000fea0003800100 */
[----:B------:R-:W-:Y:S05]  /*3c50*/  @!P0 BRA `(.L_x_64) ;  /* 0x0000000000508947 */ /* 0x000fea0003800000 */
[----:B------:R-:W-:Y:S05]  /*3c60*/  BRA `(.L_x_65) ;  /* 0x0000000800d07947 */ /* 0x000fea0003800000 */
.L_x_63:
[----:B------:R-:W0:Y:S01]  /*3c70*/  MUFU.RCP R2, R11 ;  /* 0x0000000b00027308 */ /* 0x000e220000001000 */
[----:B------:R-:W-:Y:S07]  /*3c80*/  BSSY.RECONVERGENT B3, `(.L_x_66) ;  /* 0x000000d000037945 */ /* 0x000fee0003800200 */
        /* <DEDUP_REMOVED lines=8> */
[----:B------:R-:W-:Y:S02]  /*3d10*/  MOV R3, R11 ;  /* 0x0000000b00037202 */ /* 0x000fe40000000f00 */
[----:B------:R-:W-:-:S07]  /*3d20*/  MOV R14, 0x3d40 ;  /* 0x00003d40000e7802 */ /* 0x000fce0000000f00 */
[----:B------:R-:W-:Y:S05]  /*3d30*/  CALL.REL.NOINC `($__internal_2_$__cuda_sm3x_div_rn_noftz_f32_slowpath) ;  /* 0x0000001c009c7944 */ /* 0x000fea0003c00000 */
[----:B------:R-:W-:-:S07]  /*3d40*/  MOV R2, R16 ;  /* 0x0000001000027202 */ /* 0x000fce0000000f00 */
.L_x_67:
[----:B------:R-:W-:Y:S05]  /*3d50*/  BSYNC.RECONVERGENT B3 ;  /* 0x0000000000037941 */ /* 0x000fea0003800200 */
.L_x_66:
[----:B------:R-:W-:Y:S01]  /*3d60*/  FSETP.GEU.AND P0, PT, R15, R2, PT ;  /* 0x000000020f00720b */ /* 0x000fe20003f0e000 */
[----:B------:R-:W-:-:S12]  /*3d70*/  IMAD.MOV.U32 R0, RZ, RZ, R2 ;  /* 0x000000ffff007224 */ /* 0x000fd800078e0002 */
[----:B------:R-:W-:Y:S05]  /*3d80*/  @P0 BREAK.RELIABLE B2 ;  /* 0x0000000000020942 */ /* 0x000fea0003800100 */
[----:B------:R-:W-:Y:S05]  /*3d90*/  @P0 BRA `(.L_x_65) ;  /* 0x0000000800840947 */ /* 0x000fea0003800000 */
.L_x_64:
[----:B------:R-:W-:Y:S05]  /*3da0*/  BSYNC.RELIABLE B2 ;  /* 0x0000000000027941 */ /* 0x000fea0003800100 */
.L_x_62:
[----:B------:R-:W-:Y:S01]  /*3db0*/  FSETP.GT.AND P0, PT, R8, RZ, PT ;  /* 0x000000ff0800720b */ /* 0x000fe20003f04000 */
[----:B------:R-:W-:Y:S01]  /*3dc0*/  BSSY.RECONVERGENT B3, `(.L_x_68) ;  /* 0x0000039000037945 */ /* 0x000fe20003800200 */
[----:B------:R-:W-:Y:S01]  /*3dd0*/  HFMA2 R0, -RZ, RZ, 1.5048828125, 33.21875 ;  /* 0x3e055027ff007431 */ /* 0x000fe200000001ff */
[----:B------:R-:W-:-:S10]  /*3de0*/  MOV R2, 0x7f800000 ;  /* 0x7f80000000027802 */ /* 0x000fd40000000f00 */
[----:B------:R-:W-:Y:S05]  /*3df0*/  @!P0 BRA `(.L_x_69) ;  /* 0x00000000006c8947 */ /* 0x000fea0003800000 */
[C---:B------:R-:W-:Y:S01]  /*3e00*/  FMUL R3, R8.reuse, 8388608 ;  /* 0x4b00000008037820 */ /* 0x040fe20000400000 */
[----:B------:R-:W-:-:S04]  /*3e10*/  FSETP.GEU.AND P1, PT, R8, 1.175494350822287508e-38, PT ;  /* 0x008000000800780b */ /* 0x000fc80003f2e000 */
[----:B------:R-:W-:-:S05]  /*3e20*/  FSEL R3, R3, R8, !P1 ;  /* 0x0000000803037208 */ /* 0x000fca0004800000 */
[----:B------:R-:W-:-:S05]  /*3e30*/  VIADD R10, R3, 0xc0d55555 ;  /* 0xc0d55555030a7836 */ /* 0x000fca0000000000 */
        /* <DEDUP_REMOVED lines=11> */
[----:B------:R-:W-:Y:S01]  /*3ef0*/  FFMA R14, R15, R10, -0.5 ;  /* 0xbf0000000f0e7423 */ /* 0x000fe2000000000a */
        /* <DEDUP_REMOVED lines=11> */
.L_x_69:
[C---:B------:R-:W-:Y:S01]  /*3fb0*/  FMUL R3, R8.reuse, -8388608 ;  /* 0xcb00000008037820 */ /* 0x040fe20000400000 */
[----:B------:R-:W-:-:S04]  /*3fc0*/  FSETP.GT.AND P1, PT, R8, -1.175494350822287508e-38, PT ;  /* 0x808000000800780b */ /* 0x000fc80003f24000 */
[----:B------:R-:W-:-:S04]  /*3fd0*/  FSEL R3, R3, -R8, P1 ;  /* 0x8000000803037208 */ /* 0x000fc80000800000 */
[----:B------:R-:W-:-:S04]  /*3fe0*/  IADD3 R10, PT, PT, R3, -0x3f2aaaab, RZ ;  /* 0xc0d55555030a7810 */ /* 0x000fc80007ffe0ff */
[----:B------:R-:W-:-:S04]  /*3ff0*/  LOP3.LUT R12, R10, 0xff800000, RZ, 0xc0, !PT ;  /* 0xff8000000a0c7812 */ /* 0x000fc800078ec0ff */
[----:B------:R-:W-:Y:S01]  /*4000*/  I2FP.F32.S32 R11, R12 ;  /* 0x0000000c000b7245 */ /* 0x000fe20000201400 */
[----:B------:R-:W-:-:S04]  /*4010*/  IMAD.IADD R10, R3, 0x1, -R12 ;  /* 0x00000001030a7824 */ /* 0x000fc800078e0a0c */
        /* <DEDUP_REMOVED lines=19> */
.L_x_70:
[----:B------:R-:W-:Y:S05]  /*4150*/  BSYNC.RECONVERGENT B3 ;  /* 0x0000000000037941 */ /* 0x000fea0003800200 */
.L_x_68:
[----:B------:R-:W-:Y:S05]  /*4160*/  @P1 BRA `(.L_x_71) ;  /* 0x0000000000441947 */ /* 0x000fea0003800000 */
[----:B------:R-:W-:Y:S01]  /*4170*/  FMUL R0, |R5|, 1.4426950216293334961 ;  /* 0x3fb8aa3b05007820 */ /* 0x000fe20000400200 */
[----:B------:R-:W-:-:S05]  /*4180*/  HFMA2 R3, -RZ, RZ, 3.4921875, 0 ;  /* 0x42fc0000ff037431 */ /* 0x000fca00000001ff */
        /* <DEDUP_REMOVED lines=15> */
.L_x_71:
[----:B------:R-:W-:Y:S04]  /*4280*/  BSSY.RECONVERGENT B3, `(.L_x_72) ;  /* 0x0000035000037945 */ /* 0x000fe80003800200 */
[----:B------:R-:W-:Y:S05]  /*4290*/  @!P0 BRA `(.L_x_73) ;  /* 0x0000000000688947 */ /* 0x000fea0003800000 */
[C---:B------:R-:W-:Y:S01]  /*42a0*/  FMUL R3, R8.reuse, 8388608 ;  /* 0x4b00000008037820 */ /* 0x040fe20000400000 */
[----:B------:R-:W-:-:S04]  /*42b0*/  FSETP.GEU.AND P0, PT, R8, 1.175494350822287508e-38, PT ;  /* 0x008000000800780b */ /* 0x000fc80003f0e000 */
[----:B------:R-:W-:-:S04]  /*42c0*/  FSEL R3, R3, R8, !P0 ;  /* 0x0000000803037208 */ /* 0x000fc80004000000 */
[C---:B------:R-:W-:Y:S01]  /*42d0*/  FSETP.NEU.AND P1, PT, R3.reuse, RZ, PT ;  /* 0x000000ff0300720b */ /* 0x040fe20003f2d000 */
        /* <DEDUP_REMOVED lines=22> */
.L_x_73:
[C---:B------:R-:W-:Y:S01]  /*4440*/  FMUL R3, R8.reuse, -8388608 ;  /* 0xcb00000008037820 */ /* 0x040fe20000400000 */
[----:B------:R-:W-:-:S04]  /*4450*/  FSETP.GT.AND P0, PT, R8, -1.175494350822287508e-38, PT ;  /* 0x808000000800780b */ /* 0x000fc80003f04000 */
[----:B------:R-:W-:-:S04]  /*4460*/  FSEL R3, R3, -R8, P0 ;  /* 0x8000000803037208 */ /* 0x000fc80000000000 */
[C---:B------:R-:W-:Y:S02]  /*4470*/  IADD3 R8, PT, PT, R3.reuse, -0x3f2aaaab, RZ ;  /* 0xc0d5555503087810 */ /* 0x040fe40007ffe0ff */
[----:B------:R-:W-:Y:S02]  /*4480*/  FSETP.NEU.AND P1, PT, R3, RZ, PT ;  /* 0x000000ff0300720b */ /* 0x000fe40003f2d000 */
        /* <DEDUP_REMOVED lines=20> */
.L_x_74:
[----:B------:R-:W-:Y:S05]  /*45d0*/  BSYNC.RECONVERGENT B3 ;  /* 0x0000000000037941 */ /* 0x000fea0003800200 */
.L_x_72:
[----:B------:R-:W-:Y:S01]  /*45e0*/  FMUL R0, |R5|, 1.4426950216293334961 ;  /* 0x3fb8aa3b05007820 */ /* 0x000fe20000400200 */
[----:B------:R-:W-:Y:S01]  /*45f0*/  MOV R11, 0x42fc0000 ;  /* 0x42fc0000000b7802 */ /* 0x000fe20000000f00 */
[----:B------:R-:W-:Y:S04]  /*4600*/  BSSY.RECONVERGENT B3, `(.L_x_65) ;  /* 0x000001a000037945 */ /* 0x000fe80003800200 */
[----:B------:R-:W0:Y:S02]  /*4610*/  FRND.TRUNC R0, R0 ;  /* 0x0000000000007307 */ /* 0x000e24000020d000 */
[----:B0-----:R-:W-:Y:S02]  /*4620*/  FSETP.GT.AND P0, PT, |R0|, 126, PT ;  /* 0x42fc00000000780b */ /* 0x001fe40003f04200 */
[----:B------:R-:W-:-:S04]  /*4630*/  LOP3.LUT R11, R11, 0x80000000, R0, 0xb8, !PT ;  /* 0x800000000b0b7812 */ /* 0x000fc800078eb800 */
[----:B------:R-:W-:Y:S02]  /*4640*/  FSEL R2, R11, R0, P0 ;  /* 0x000000000b027208 */ /* 0x000fe40000000000 */
[----:B------:R-:W-:Y:S03]  /*4650*/  MUFU.RCP R0, R3 ;  /* 0x0000000300007308 */ /* 0x000fe60000001000 */
[----:B------:R-:W-:-:S04]  /*4660*/  FFMA R11, R2, -0.69314718246459960938, |R5| ;  /* 0xbf317218020b7823 */ /* 0x000fc80000000405 */
[C---:B------:R-:W-:Y:S01]  /*4670*/  FFMA R11, R2.reuse, 1.9046542121259335545e-09, R11 ;  /* 0x3102e308020b7823 */ /* 0x040fe2000000000b */
[----:B------:R-:W-:-:S03]  /*4680*/  FADD R2, R2, 12583037 ;  /* 0x4b40007d02027421 */ /* 0x000fc60000000000 */
[----:B------:R-:W-:Y:S02]  /*4690*/  FMUL R8, R11, 1.4426950216293334961 ;  /* 0x3fb8aa3b0b087820 */ /* 0x000fe40000400000 */
[----:B------:R-:W-:-:S04]  /*46a0*/  SHF.L.U32 R11, R2, 0x17, RZ ;  /* 0x00000017020b7819 */ /* 0x000fc800000006ff */
        /* <DEDUP_REMOVED lines=14> */
[----:B------:R-:W-:-:S07]  /*4790*/  IMAD.MOV.U32 R0, RZ, RZ, R16 ;  /* 0x000000ffff007224 */ /* 0x000fce00078e0010 */
.L_x_75:
[----:B------:R-:W-:Y:S05]  /*47a0*/  BSYNC.RECONVERGENT B3 ;  /* 0x0000000000037941 */ /* 0x000fea0003800200 */
.L_x_65:
[----:B------:R-:W-:Y:S05]  /*47b0*/  BSYNC.RECONVERGENT B1 ;  /* 0x0000000000017941 */ /* 0x000fea0003800200 */
.L_x_61:
[----:B------:R-:W-:Y:S05]  /*47c0*/  WARPSYNC.ALL ;  /* 0x0000000000007948 */ /* 0x000fea0003800000 */
[C---:B------:R-:W-:Y:S01]  /*47d0*/  FMUL R3, |R4|.reuse, 1.4426950216293334961 ;  /* 0x3fb8aa3b04037820 */ /* 0x040fe20000400200 */
[----:B------:R-:W-:Y:S02]  /*47e0*/  HFMA2 R2, -RZ, RZ, 3.4921875, 0 ;  /* 0x42fc0000ff027431 */ /* 0x000fe400000001ff */
[----:B------:R-:W-:Y:S01]  /*47f0*/  FMUL R12, R4, R4 ;  /* 0x00000004040c7220 */ /* 0x000fe20000400000 */
[----:B------:R-:W-:Y:S01]  /*4800*/  FADD R13, R13, R0 ;  /* 0x000000000d0d7221 */ /* 0x000fe20000000000 */
[----:B------:R-:W-:Y:S01]  /*4810*/  MOV R14, 0x3a2c32e4 ;  /* 0x3a2c32e4000e7802 */ /* 0x000fe20000000f00 */
[----:B------:R-:W-:Y:S01]  /*4820*/  BSSY.RECONVERGENT B1, `(.L_x_76) ;  /* 0x0000086000017945 */ /* 0x000fe20003800200 */
[----:B------:R-:W0:Y:S02]  /*4830*/  FRND.TRUNC R3, R3 ;  /* 0x0000000300037307 */ /* 0x000e24000020d000 */
[----:B0-----:R-:W-:-:S02]  /*4840*/  FSETP.GT.AND P0, PT, |R3|, 126, PT ;  /* 0x42fc00000300780b */ /* 0x001fc40003f04200 */
[----:B------:R-:W-:-:S04]  /*4850*/  LOP3.LUT R8, R2, 0x80000000, R3, 0xb8, !PT ;  /* 0x8000000002087812 */ /* 0x000fc800078eb803 */
[----:B------:R-:W-:Y:S01]  /*4860*/  FSEL R11, R8, R3, P0 ;  /* 0x00000003080b7208 */ /* 0x000fe20000000000 */
[----:B------:R-:W-:Y:S01]  /*4870*/  IMAD.MOV.U32 R3, RZ, RZ, 0x363d0ada ;  /* 0x363d0adaff037424 */ /* 0x000fe200078e00ff */
[----:B------:R-:W-:-:S03]  /*4880*/  FSETP.GE.AND P0, PT, |R4|, 1, PT ;  /* 0x3f8000000400780b */ /* 0x000fc60003f06200 */
[----:B------:R-:W-:Y:S01]  /*4890*/  FFMA R8, R11, -0.69314718246459960938, |R4| ;  /* 0xbf3172180b087823 */ /* 0x000fe20000000404 */
[----:B------:R-:W-:-:S03]  /*48a0*/  FFMA R15, R12, R3, 0.00019836159481201320887 ;  /* 0x394fff490c0f7423 */ /* 0x000fc60000000003 */
[C---:B------:R-:W-:Y:S01]  /*48b0*/  FFMA R8, R11.reuse, 1.9046542121259335545e-09, R8 ;  /* 0x3102e3080b087823 */ /* 0x040fe20000000008 */
[----:B------:R-:W-:Y:S01]  /*48c0*/  FADD R11, R11, 12583037 ;  /* 0x4b40007d0b0b7421 */ /* 0x000fe20000000000 */
[----:B------:R-:W-:Y:S02]  /*48d0*/  FFMA R17, R12, R15, 0.0083333496004343032837 ;  /* 0x3c08889a0c117423 */ /* 0x000fe4000000000f */
[----:B------:R-:W-:Y:S02]  /*48e0*/  FMUL R8, R8, 1.4426950216293334961 ;  /* 0x3fb8aa3b08087820 */ /* 0x000fe40000400000 */
[----:B------:R-:W-:Y:S01]  /*48f0*/  SHF.L.U32 R11, R11, 0x17, RZ ;  /* 0x000000170b0b7819 */ /* 0x000fe200000006ff */
[----:B------:R-:W-:-:S03]  /*4900*/  FFMA R17, R12, R17, 0.16666667163372039795 ;  /* 0x3e2aaaab0c117423 */ /* 0x000fc60000000011 */
[----:B------:R-:W0:Y:S01]  /*4910*/  MUFU.EX2 R8, R8 ;  /* 0x0000000800087308 */ /* 0x000e220000000800 */
[----:B------:R-:W-:Y:S01]  /*4920*/  FMUL R17, R12, R17 ;  /* 0x000000110c117220 */ /* 0x000fe20000400000 */
[----:B0-----:R-:W-:Y:S01]  /*4930*/  FMUL R11, R11, R8 ;  /* 0x000000080b0b7220 */ /* 0x001fe20000400000 */
[----:B------:R-:W-:-:S05]  /*4940*/  FMUL R8, |R13|, 1.4426950216293334961 ;  /* 0x3fb8aa3b0d087820 */ /* 0x000fca0000400200 */
[----:B------:R-:W0:Y:S02]  /*4950*/  MUFU.RCP R10, R11 ;  /* 0x0000000b000a7308 */ /* 0x000e240000001000 */
[----:B0-----:R-:W-:-:S04]  /*4960*/  FMUL.FTZ R10, R10, -0.125 ;  /* 0xbe0000000a0a7820 */ /* 0x001fc80000410000 */
[----:B------:R-:W-:Y:S02]  /*4970*/  FFMA R15, R11, 2, R10 ;  /* 0x400000000b0f7823 */ /* 0x000fe4000000000a */
[----:B------:R-:W0:Y:S03]  /*4980*/  FRND.TRUNC R11, R8 ;  /* 0x00000008000b7307 */ /* 0x000e26000020d000 */
[--C-:B------:R-:W-:Y:S01]  /*4990*/  LOP3.LUT R0, R15, 0x80000000, R4.reuse, 0xb8, !PT ;  /* 0x800000000f007812 */ /* 0x100fe200078eb804 */
[----:B------:R-:W-:-:S04]  /*49a0*/  @!P0 FFMA R0, R17, R4, R4 ;  /* 0x0000000411008223 */ /* 0x000fc80000000004 */
[C---:B------:R-:W-:Y:S01]  /*49b0*/  FMUL R15, |R0|.reuse, 16777216 ;  /* 0x4b800000000f7820 */ /* 0x040fe20000400200 */
[----:B------:R-:W-:-:S04]  /*49c0*/  FSETP.GEU.AND P1, PT, |R0|, 1.175494350822287508e-38, PT ;  /* 0x008000000000780b */ /* 0x000fc80003f2e200 */
[----:B------:R-:W-:Y:S02]  /*49d0*/  FSEL R15, R15, |R0|, !P1 ;  /* 0x400000000f0f7208 */ /* 0x000fe40004800000 */
[----:B0-----:R-:W-:Y:S02]  /*49e0*/  LOP3.LUT R2, R2, 0x80000000, R11, 0xb8, !PT ;  /* 0x8000000002027812 */ /* 0x001fe400078eb80b */
[----:B------:R-:W-:Y:S02]  /*49f0*/  IADD3 R4, PT, PT, R15, -0x3f3504f3, RZ ;  /* 0xc0cafb0d0f047810 */ /* 0x000fe40007ffe0ff */
[----:B------:R-:W-:Y:S02]  /*4a00*/  FSETP.GT.AND P0, PT, |R11|, 126, PT ;  /* 0x42fc00000b00780b */ /* 0x000fe40003f04200 */
[----:B------:R-:W-:Y:S02]  /*4a10*/  LOP3.LUT R12, R4, 0xff800000, RZ, 0xc0, !PT ;  /* 0xff800000040c7812 */ /* 0x000fe400078ec0ff */
[----:B------:R-:W-:-:S02]  /*4a20*/  FSEL R2, R2, R11, P0 ;  /* 0x0000000b02027208 */ /* 0x000fc40000000000 */
[----:B------:R-:W-:Y:S02]  /*4a30*/  IADD3 R15, PT, PT, R15, -R12, RZ ;  /* 0x8000000c0f0f7210 */ /* 0x000fe40007ffe0ff */
[----:B------:R-:W-:Y:S01]  /*4a40*/  FSEL R8, RZ, -24, P1 ;  /* 0xc1c00000ff087808 */ /* 0x000fe20000800000 */
[C---:B------:R-:W-:Y:S01]  /*4a50*/  FFMA R11, R2.reuse, -0.69314718246459960938, |R13| ;  /* 0xbf317218020b7823 */ /* 0x040fe2000000040d */
[----:B------:R-:W-:Y:S01]  /*4a60*/  FSETP.GE.AND P0, PT, |R13|, 1, PT ;  /* 0x3f8000000d00780b */ /* 0x000fe20003f06200 */
[C---:B------:R-:W-:Y:S01]  /*4a70*/  FADD R4, R15.reuse, 1 ;  /* 0x3f8000000f047421 */ /* 0x040fe20000000000 */
[----:B------:R-:W-:Y:S01]  /*4a80*/  FADD R17, R15, -1 ;  /* 0xbf8000000f117421 */ /* 0x000fe20000000000 */
[C---:B------:R-:W-:Y:S01]  /*4a90*/  FFMA R11, R2.reuse, 1.9046542121259335545e-09, R11 ;  /* 0x3102e308020b7823 */ /* 0x040fe2000000000b */
[----:B------:R-:W-:Y:S02]  /*4aa0*/  FADD R2, R2, 12583037 ;  /* 0x4b40007d02027421 */ /* 0x000fe40000000000 */
[----:B------:R-:W-:Y:S01]  /*4ab0*/  FADD R15, R17, R17 ;  /* 0x00000011110f7221 */ /* 0x000fe20000000000 */
[----:B------:R-:W-:Y:S01]  /*4ac0*/  FMUL R11, R11, 1.4426950216293334961 ;  /* 0x3fb8aa3b0b0b7820 */ /* 0x000fe20000400000 */
[----:B------:R-:W0:Y:S01]  /*4ad0*/  MUFU.RCP R4, R4 ;  /* 0x0000000400047308 */ /* 0x000e220000001000 */
[----:B------:R-:W-:-:S07]  /*4ae0*/  IMAD.SHL.U32 R10, R2, 0x800000, RZ ;  /* 0x00800000020a7824 */ /* 0x000fce00078e00ff */
[----:B------:R-:W1:Y:S01]  /*4af0*/  MUFU.EX2 R11, R11 ;  /* 0x0000000b000b7308 */ /* 0x000e620000000800 */
[----:B0-----:R-:W-:Y:S01]  /*4b00*/  FMUL R2, R4, R15 ;  /* 0x0000000f04027220 */ /* 0x001fe20000400000 */
[----:B------:R-:W-:-:S03]  /*4b10*/  I2FP.F32.S32 R15, R12 ;  /* 0x0000000c000f7245 */ /* 0x000fc60000201400 */
[----:B------:R-:W-:Y:S02]  /*4b20*/  FADD R12, R17, -R2 ;  /* 0x80000002110c7221 */ /* 0x000fe40000000000 */
[----:B------:R-:W-:Y:S01]  /*4b30*/  FFMA R15, R15, 1.1920928955078125e-07, R8 ;  /* 0x340000000f0f7823 */ /* 0x000fe20000000008 */
[----:B-1----:R-:W-:Y:S01]  /*4b40*/  FMUL R10, R10, R11 ;  /* 0x0000000b0a0a7220 */ /* 0x002fe20000400000 */
[----:B------:R-:W-:Y:S01]  /*4b50*/  FMUL R11, R2, R2 ;  /* 0x00000002020b7220 */ /* 0x000fe20000400000 */
[----:B------:R-:W-:Y:S01]  /*4b60*/  FADD R12, R12, R12 ;  /* 0x0000000c0c0c7221 */ /* 0x000fe20000000000 */
[----:B------:R-:W-:Y:S01]  /*4b70*/  FFMA R8, R2, 1.4426950216293334961, R15 ;  /* 0x3fb8aa3b02087823 */ /* 0x000fe2000000000f */
[----:B------:R-:W0:Y:S01]  /*4b80*/  MUFU.RCP R16, R10 ;  /* 0x0000000a00107308 */ /* 0x000e220000001000 */
[----:B------:R-:W-:Y:S01]  /*4b90*/  FFMA R14, R11, R14, 0.0032181653659790754318 ;  /* 0x3b52e7db0b0e7423 */ /* 0x000fe2000000000e */
[----:B------:R-:W-:Y:S01]  /*4ba0*/  FFMA R17, R17, -R2, R12 ;  /* 0x8000000211117223 */ /* 0x000fe2000000000c */
[----:B------:R-:W-:-:S02]  /*4bb0*/  FADD R15, R15, -R8 ;  /* 0x800000080f0f7221 */ /* 0x000fc40000000000 */
[----:B------:R-:W-:Y:S01]  /*4bc0*/  FFMA R14, R11, R14, 0.018033718690276145935 ;  /* 0x3c93bb730b0e7423 */ /* 0x000fe2000000000e */
[----:B------:R-:W-:Y:S01]  /*4bd0*/  FMUL R17, R4, R17 ;  /* 0x0000001104117220 */ /* 0x000fe20000400000 */
[----:B------:R-:W-:Y:S01]  /*4be0*/  FMUL R4, R13, R13 ;  /* 0x0000000d0d047220 */ /* 0x000fe20000400000 */
[----:B------:R-:W-:Y:S01]  /*4bf0*/  FFMA R12, R2, 1.4426950216293334961, R15 ;  /* 0x3fb8aa3b020c7823 */ /* 0x000fe2000000000f */
[----:B------:R-:W-:-:S03]  /*4c00*/  FFMA R14, R11, R14, 0.12022458761930465698 ;  /* 0x3df6384f0b0e7423 */ /* 0x000fc6000000000e */
[----:B------:R-:W-:Y:S01]  /*4c10*/  FFMA R19, R17, 1.4426950216293334961, R12 ;  /* 0x3fb8aa3b11137823 */ /* 0x000fe2000000000c */
[----:B------:R-:W-:Y:S01]  /*4c20*/  FMUL R15, R11, R14 ;  /* 0x0000000e0b0f7220 */ /* 0x000fe20000400000 */
[----:B------:R-:W-:Y:S02]  /*4c30*/  FFMA R11, R4, R3, 0.00019836159481201320887 ;  /* 0x394fff49040b7423 */ /* 0x000fe40000000003 */
[----:B------:R-:W-:Y:S01]  /*4c40*/  FFMA R12, R2, 1.9251366722983220825e-08, R19 ;  /* 0x32a55e34020c7823 */ /* 0x000fe20000000013 */
[----:B------:R-:W-:Y:S01]  /*4c50*/  FMUL R14, R15, 3 ;  /* 0x404000000f0e7820 */ /* 0x000fe20000400000 */
[----:B------:R-:W-:Y:S01]  /*4c60*/  FFMA R11, R4, R11, 0.0083333496004343032837 ;  /* 0x3c08889a040b7423 */ /* 0x000fe2000000000b */
[----:B0-----:R-:W-:Y:S02]  /*4c70*/  FMUL.FTZ R3, R16, -0.125 ;  /* 0xbe00000010037820 */ /* 0x001fe40000410000 */
[----:B------:R-:W-:Y:S01]  /*4c80*/  FFMA R17, R17, R14, R12 ;  /* 0x0000000e11117223 */ /* 0x000fe2000000000c */
[----:B------:R-:W-:Y:S01]  /*4c90*/  FFMA R11, R4, R11, 0.16666667163372039795 ;  /* 0x3e2aaaab040b7423 */ /* 0x000fe2000000000b */
[----:B------:R-:W-:-:S02]  /*4ca0*/  FFMA R10, R10, 2, R3 ;  /* 0x400000000a0a7823 */ /* 0x000fc40000000003 */
[----:B------:R-:W-:Y:S01]  /*4cb0*/  FFMA R17, R2, R15, R17 ;  /* 0x0000000f02117223 */ /* 0x000fe20000000011 */
[----:B------:R-:W-:Y:S02]  /*4cc0*/  FMUL R4, R4, R11 ;  /* 0x0000000b04047220 */ /* 0x000fe40000400000 */
[----:B------:R-:W-:Y:S01]  /*4cd0*/  LOP3.LUT R3, R10, 0x80000000, R13, 0xb8, !PT ;  /* 0x800000000a037812 */ /* 0x000fe200078eb80d */
[----:B------:R-:W-:Y:S01]  /*4ce0*/  FADD R2, R8, R17 ;  /* 0x0000001108027221 */ /* 0x000fe20000000000 */
[----:B------:R-:W-:-:S03]  /*4cf0*/  @!P0 FFMA R3, R13, R4, R13 ;  /* 0x000000040d038223 */ /* 0x000fc6000000000d */
[----:B------:R-:W-:Y:S01]  /*4d00*/  FADD R8, -R8, R2 ;  /* 0x0000000208087221 */ /* 0x000fe20000000100 */
[CC--:B------:R-:W-:Y:S01]  /*4d10*/  FMUL R4, R3.reuse, R2.reuse ;  /* 0x0000000203047220 */ /* 0x0c0fe20000400000 */
[----:B------:R-:W-:Y:S02]  /*4d20*/  FMUL R10, R3, 0.5 ;  /* 0x3f000000030a7820 */ /* 0x000fe40000400000 */
[----:B------:R-:W-:Y:S01]  /*4d30*/  FADD R8, R17, -R8 ;  /* 0x8000000811087221 */ /* 0x000fe20000000000 */
[----:B------:R-:W0:Y:S01]  /*4d40*/  FRND R13, R4 ;  /* 0x00000004000d7307 */ /* 0x000e220000201000 */
[C---:B------:R-:W-:Y:S01]  /*4d50*/  FFMA R11, R3.reuse, R2, -R4 ;  /* 0x00000002030b7223 */ /* 0x040fe20000000804 */
[----:B------:R-:W-:Y:S01]  /*4d60*/  HFMA2 R2, -RZ, RZ, 0.64013671875, -15.109375 ;  /* 0x391fcb8eff027431 */ /* 0x000fe200000001ff */
[C---:B------:R-:W-:Y:S02]  /*4d70*/  FSETP.GT.AND P1, PT, |R4|.reuse, 152, PT ;  /* 0x431800000400780b */ /* 0x040fe40003f24200 */
[----:B------:R-:W-:Y:S01]  /*4d80*/  FFMA R8, R3, R8, R11 ;  /* 0x0000000803087223 */ /* 0x000fe2000000000b */
[----:B------:R-:W-:-:S02]  /*4d90*/  FSETP.GEU.AND P2, PT, R4, RZ, PT ;  /* 0x000000ff0400720b */ /* 0x000fc40003f4e000 */
[----:B------:R-:W-:Y:S01]  /*4da0*/  F2I.NTZ R12, R4 ;  /* 0x00000004000c7305 */ /* 0x000fe20000203100 */
[----:B0-----:R-:W-:Y:S01]  /*4db0*/  FADD R11, R4, -R13 ;  /* 0x8000000d040b7221 */ /* 0x001fe20000000000 */
[----:B------:R-:W-:-:S06]  /*4dc0*/  FSETP.GT.AND P0, PT, R13, RZ, PT ;  /* 0x000000ff0d00720b */ /* 0x000fcc0003f04000 */
[----:B------:R-:W0:Y:S01]  /*4dd0*/  FRND.TRUNC R10, R10 ;  /* 0x0000000a000a7307 */ /* 0x000e22000020d000 */
[----:B------:R-:W-:Y:S01]  /*4de0*/  FADD R11, R8, R11 ;  /* 0x0000000b080b7221 */ /* 0x000fe20000000000 */
[----:B------:R-:W-:Y:S02]  /*4df0*/  SEL R13, RZ, 0x83000000, P0 ;  /* 0x83000000ff0d7807 */ /* 0x000fe40000000000 */
[----:B------:R-:W-:Y:S01]  /*4e00*/  FSETP.NEU.AND P0, PT, R3, RZ, PT ;  /* 0x000000ff0300720b */ /* 0x000fe20003f0d000 */
[----:B------:R-:W-:-:S03]  /*4e10*/  FFMA R8, R11, R2, 0.0013391353422775864601 ;  /* 0x3aaf85ed0b087423 */ /* 0x000fc60000000002 */
[----:B------:R-:W-:Y:S01]  /*4e20*/  FSETP.EQ.OR P0, PT, R0, 1, !P0 ;  /* 0x3f8000000000780b */ /* 0x000fe20004702400 */
[----:B------:R-:W-:-:S04]  /*4e30*/  FFMA R8, R11, R8, 0.0096188392490148544312 ;  /* 0x3c1d98560b087423 */ /* 0x000fc80000000008 */
[----:B------:R-:W-:Y:S01]  /*4e40*/  FFMA R8, R11, R8, 0.055503588169813156128 ;  /* 0x3d6357bb0b087423 */ /* 0x000fe20000000008 */
[----:B0-----:R-:W-:-:S03]  /*4e50*/  FADD R10, R10, R10 ;  /* 0x0000000a0a0a7221 */ /* 0x001fc60000000000 */
[----:B------:R-:W-:-:S04]  /*4e60*/  FFMA R8, R11, R8, 0.24022644758224487305 ;  /* 0x3e75fdec0b087423 */ /* 0x000fc80000000008 */
[----:B------:R-:W-:-:S04]  /*4e70*/  FFMA R8, R11, R8, 0.69314718246459960938 ;  /* 0x3f3172180b087423 */ /* 0x000fc80000000008 */
[----:B------:R-:W-:Y:S01]  /*4e80*/  FFMA R8, R11, R8, 1 ;  /* 0x3f8000000b087423 */ /* 0x000fe20000000008 */
[----:B------:R-:W-:Y:S01]  /*4e90*/  VIADD R11, R13, 0x7f000000 ;  /* 0x7f0000000d0b7836 */ /* 0x000fe20000000000 */
[----:B------:R-:W-:-:S03]  /*4ea0*/  LEA R13, R12, -R13, 0x17 ;  /* 0x8000000d0c0d7211 */ /* 0x000fc600078eb8ff */
[----:B------:R-:W-:-:S04]  /*4eb0*/  FMUL R8, R8, R11 ;  /* 0x0000000b08087220 */ /* 0x000fc80000400000 */
[----:B------:R-:W-:Y:S01]  /*4ec0*/  FMUL R13, R8, R13 ;  /* 0x0000000d080d7220 */ /* 0x000fe20000400000 */
[----:B------:R-:W-:Y:S02]  /*4ed0*/  MOV R8, 0x3f800000 ;  /* 0x3f80000000087802 */ /* 0x000fe40000000f00 */
[----:B------:R-:W-:Y:S01]  /*4ee0*/  @P1 FSEL R13, RZ, +INF , !P2 ;  /* 0x7f800000ff0d1808 */ /* 0x000fe20005000000 */
        /* <DEDUP_REMOVED lines=8> */
[----:B------:R-:W-:Y:S02]  /*4f70*/  FSETP.GEU.OR P1, PT, R3, RZ, P0 ;  /* 0x000000ff0300720b */ /* 0x000fe4000072e400 */
[----:B------:R-:W-:-:S07]  /*4f80*/  FSETP.NEU.AND P2, PT, |R10|, 1, !P0 ;  /* 0x3f8000000a00780b */ /* 0x000fce000474d200 */
[----:B------:R-:W-:-:S05]  /*4f90*/  @!P0 FADD R4, R0, R0 ;  /* 0x0000000000048221 */ /* 0x000fca0000000000 */
[----:B------:R-:W-:-:S04]  /*4fa0*/  @!P1 LOP3.LUT R4, R4, 0x7f800000, RZ, 0x3c, !PT ;  /* 0x7f80000004049812 */ /* 0x000fc800078e3cff */
[----:B------:R-:W-:-:S05]  /*4fb0*/  @P2 LOP3.LUT R4, R4, 0x7fffffff, RZ, 0xc0, !PT ;  /* 0x7fffffff04042812 */ /* 0x000fca00078ec0ff */
[----:B------:R-:W-:Y:S01]  /*4fc0*/  @!P0 IMAD.MOV.U32 R8, RZ, RZ, R4 ;  /* 0x000000ffff088224 */ /* 0x000fe200078e0004 */
        /* <DEDUP_REMOVED lines=11> */
.L_x_77:
[----:B------:R-:W-:Y:S05]  /*5080*/  BSYNC.RECONVERGENT B1 ;  /* 0x0000000000017941 */ /* 0x000fea0003800200 */
.L_x_76:
[----:B------:R-:W0:Y:S02]  /*5090*/  LDC.64 R10, c[0x0][0x388] ;  /* 0x0000e200ff0a7b82 */ /* 0x000e240000000a00 */
[----:B0-----:R0:W5:Y:S04]  /*50a0*/  LDG.E R0, desc[UR6][R10.64] ;  /* 0x000000060a007981 */ /* 0x001168000c1e1900 */
[----:B------:R0:W5:Y:S04]  /*50b0*/  LDG.E R3, desc[UR6][R10.64+0x4] ;  /* 0x000004060a037981 */ /* 0x000168000c1e1900 */
[----:B------:R0:W5:Y:S01]  /*50c0*/  LDG.E R4, desc[UR6][R10.64+0x8] ;  /* 0x000008060a047981 */ /* 0x000162000c1e1900 */
[----:B------:R-:W-:Y:S01]  /*50d0*/  FSETP.NEU.AND P0, PT, R8, RZ, PT ;  /* 0x000000ff0800720b */ /* 0x000fe20003f0d000 */
[----:B------:R-:W-:Y:S01]  /*50e0*/  BSSY.RECONVERGENT B1, `(.L_x_78) ;  /* 0x000002a000017945 */ /* 0x000fe20003800200 */
[----:B------:R-:W-:-:S02]  /*50f0*/  HFMA2 R13, -RZ, RZ, 1.875, 0 ;  /* 0x3f800000ff0d7431 */ /* 0x000fc400000001ff */
[----:B------:R-:W-:-:S13]  /*5100*/  FSETP.EQ.OR P0, PT, R5, 1, !P0 ;  /* 0x3f8000000500780b */ /* 0x000fda0004702400 */
[----:B0-----:R-:W-:Y:S05]  /*5110*/  @P0 BRA `(.L_x_79) ;  /* 0x0000000000980947 */ /* 0x001fea0003800000 */
[----:B------:R-:W-:-:S04]  /*5120*/  FSETP.NAN.AND P0, PT, |R8|, |R8|, PT ;  /* 0x400000080800720b */ /* 0x000fc80003f08200 */
[----:B------:R-:W-:-:S13]  /*5130*/  FSETP.NUM.AND P0, PT, |R5|, |R5|, !P0 ;  /* 0x400000050500720b */ /* 0x000fda0004707200 */
[----:B------:R-:W-:Y:S01]  /*5140*/  @!P0 FADD R13, R8, R5 ;  /* 0x00000005080d8221 */ /* 0x000fe20000000000 */
[----:B------:R-:W-:Y:S06]  /*5150*/  @!P0 BRA `(.L_x_79) ;  /* 0x0000000000888947 */ /* 0x000fec0003800000 */
[----:B------:R-:W-:Y:S01]  /*5160*/  FSETP.NEU.AND P0, PT, |R5|, +INF , PT ;  /* 0x7f8000000500780b */ /* 0x000fe20003f0d200 */
[----:B------:R-:W-:-:S03]  /*5170*/  FMUL R12, R7, R8 ;  /* 0x00000008070c7220 */ /* 0x000fc60000400000 */
[----:B------:R-:W-:Y:S01]  /*5180*/  FSETP.NEU.AND P0, PT, R5, RZ, P0 ;  /* 0x000000ff0500720b */ /* 0x000fe2000070d000 */
[----:B------:R-:W0:Y:S01]  /*5190*/  FRND R13, R12 ;  /* 0x0000000c000d7307 */ /* 0x000e220000201000 */
[-C--:B------:R-:W-:Y:S01]  /*51a0*/  FFMA R14, R7, R8.reuse, -R12 ;  /* 0x00000008070e7223 */ /* 0x080fe2000000080c */
[----:B------:R-:W-:Y:S02]  /*51b0*/  FSETP.GT.AND P1, PT, |R12|, 152, PT ;  /* 0x431800000c00780b */ /* 0x000fe40003f24200 */
[----:B------:R-:W-:Y:S01]  /*51c0*/  FSETP.GEU.OR P2, PT, R8, RZ, P0 ;  /* 0x000000ff0800720b */ /* 0x000fe2000074e400 */
[----:B------:R-:W-:-:S03]  /*51d0*/  FFMA R14, R9, R8, R14 ;  /* 0x00000008090e7223 */ /* 0x000fc6000000000e */
[----:B------:R-:W-:Y:S04]  /*51e0*/  F2I.NTZ R9, R12 ;  /* 0x0000000c00097305 */ /* 0x000fe80000203100 */
[----:B------:R-:W-:Y:S01]  /*51f0*/  @!P0 FMUL R15, R8, 0.5 ;  /* 0x3f000000080f8820 */ /* 0x000fe20000400000 */
[----:B------:R-:W-:Y:S01]  /*5200*/  @!P0 FADD R5, R5, R5 ;  /* 0x0000000505058221 */ /* 0x000fe20000000000 */
[----:B0-----:R-:W-:Y:S01]  /*5210*/  FADD R7, R12, -R13 ;  /* 0x8000000d0c077221 */ /* 0x001fe20000000000 */
[----:B------:R-:W-:-:S03]  /*5220*/  FSETP.GT.AND P3, PT, R13, RZ, PT ;  /* 0x000000ff0d00720b */ /* 0x000fc60003f64000 */
[----:B------:R-:W0:Y:S01]  /*5230*/  @!P0 FRND.TRUNC R15, R15 ;  /* 0x0000000f000f8307 */ /* 0x000e22000020d000 */
[----:B------:R-:W-:Y:S01]  /*5240*/  FADD R7, R7, R14 ;  /* 0x0000000e07077221 */ /* 0x000fe20000000000 */
[----:B------:R-:W-:-:S03]  /*5250*/  @!P2 LOP3.LUT R5, R5, 0x7f800000, RZ, 0x3c, !PT ;  /* 0x7f8000000505a812 */ /* 0x000fc600078e3cff */
[----:B------:R-:W-:-:S04]  /*5260*/  FFMA R2, R7, R2, 0.0013391353422775864601 ;  /* 0x3aaf85ed07027423 */ /* 0x000fc80000000002 */
[----:B------:R-:W-:-:S04]  /*5270*/  FFMA R2, R7, R2, 0.0096188392490148544312 ;  /* 0x3c1d985607027423 */ /* 0x000fc80000000002 */
[----:B------:R-:W-:Y:S01]  /*5280*/  FFMA R2, R7, R2, 0.055503588169813156128 ;  /* 0x3d6357bb07027423 */ /* 0x000fe20000000002 */
[----:B0-----:R-:W-:-:S03]  /*5290*/  @!P0 FADD R17, R15, R15 ;  /* 0x0000000f0f118221 */ /* 0x001fc60000000000 */
[----:B------:R-:W-:Y:S01]  /*52a0*/  FFMA R2, R7, R2, 0.24022644758224487305 ;  /* 0x3e75fdec07027423 */ /* 0x000fe20000000002 */
[----:B------:R-:W-:-:S03]  /*52b0*/  @!P0 FADD R17, -R17, R8 ;  /* 0x0000000811118221 */ /* 0x000fc60000000100 */
[----:B------:R-:W-:Y:S01]  /*52c0*/  FFMA R8, R7, R2, 0.69314718246459960938 ;  /* 0x3f31721807087423 */ /* 0x000fe20000000002 */
[----:B------:R-:W-:Y:S02]  /*52d0*/  SEL R2, RZ, 0x83000000, P3 ;  /* 0x83000000ff027807 */ /* 0x000fe40001800000 */
[----:B------:R-:W-:Y:S01]  /*52e0*/  FSETP.NEU.AND P4, PT, |R17|, 1, !P0 ;  /* 0x3f8000001100780b */ /* 0x000fe2000478d200 */
[----:B------:R-:W-:Y:S01]  /*52f0*/  FFMA R8, R7, R8, 1 ;  /* 0x3f80000007087423 */ /* 0x000fe20000000008 */
[----:B------:R-:W-:Y:S01]  /*5300*/  FSETP.GEU.AND P3, PT, R12, RZ, PT ;  /* 0x000000ff0c00720b */ /* 0x000fe20003f6e000 */
[----:B------:R-:W-:Y:S01]  /*5310*/  VIADD R7, R2, 0x7f000000 ;  /* 0x7f00000002077836 */ /* 0x000fe20000000000 */
[----:B------:R-:W-:Y:S02]  /*5320*/  LEA R9, R9, -R2, 0x17 ;  /* 0x8000000209097211 */ /* 0x000fe400078eb8ff */
[----:B------:R-:W-:Y:S01]  /*5330*/  FSEL R13, RZ, +INF , !P3 ;  /* 0x7f800000ff0d7808 */ /* 0x000fe20005800000 */
[----:B------:R-:W-:-:S04]  /*5340*/  FMUL R8, R7, R8 ;  /* 0x0000000807087220 */ /* 0x000fc80000400000 */
[----:B------:R-:W-:Y:S02]  /*5350*/  @!P1 FMUL R13, R9, R8 ;  /* 0x00000008090d9220 */ /* 0x000fe40000400000 */
[----:B------:R-:W-:-:S04]  /*5360*/  @P4 LOP3.LUT R5, R5, 0x7fffffff, RZ, 0xc0, !PT ;  /* 0x7fffffff05054812 */ /* 0x000fc800078ec0ff */
[----:B------:R-:W-:-:S07]  /*5370*/  @!P0 MOV R13, R5 ;  /* 0x00000005000d8202 */ /* 0x000fce0000000f00 */
.L_x_79:
[----:B------:R-:W-:Y:S05]  /*5380*/  BSYNC.RECONVERGENT B1 ;  /* 0x0000000000017941 */ /* 0x000fea0003800200 */
.L_x_78:
[-C--:B-----5:R-:W-:Y:S01]  /*5390*/  FMUL R0, R0, R13.reuse ;  /* 0x0000000d00007220 */ /* 0x0a0fe20000400000 */
[-C--:B------:R-:W-:Y:S01]  /*53a0*/  FMUL R2, R3, R13.reuse ;  /* 0x0000000d03027220 */ /* 0x080fe20000400000 */
[----:B------:R-:W0:Y:S01]  /*53b0*/  LDCU.64 UR4, c[0x0][0x380] ;  /* 0x00007000ff0477ac */ /* 0x000e220008000a00 */
[----:B------:R-:W-:Y:S02]  /*53c0*/  IMAD.SHL.U32 R6, R6, 0x4, RZ ;  /* 0x0000000406067824 */ /* 0x000fe400078e00ff */
[-C--:B------:R-:W-:Y:S01]  /*53d0*/  FMUL R0, R0, R13.reuse ;  /* 0x0000000d00007220 */ /* 0x080fe20000400000 */
[----:B------:R-:W-:-:S04]  /*53e0*/  FMUL R3, R2, R13 ;  /* 0x0000000d02037220 */ /* 0x000fc80000400000 */
[----:B------:R-:W-:-:S04]  /*53f0*/  FFMA R3, R0, R13, R3 ;  /* 0x0000000d00037223 */ /* 0x000fc80000000003 */
[----:B------:R-:W-:-:S04]  /*5400*/  FFMA R3, R4, R13, R3 ;  /* 0x0000000d04037223 */ /* 0x000fc80000000003 */
[----:B------:R-:W-:-:S06]  /*5410*/  FMUL R0, R3, 255 ;  /* 0x437f000003007820 */ /* 0x000fcc0000400000 */
[----:B------:R-:W1:Y:S02]  /*5420*/  F2I.U32.TRUNC.NTZ R0, R0 ;  /* 0x0000000000007305 */ /* 0x000e64000020f000 */
[----:B-1----:R-:W-:-:S06]  /*5430*/  LOP3.LUT R4, R0, 0xff, RZ, 0xc0, !PT ;  /* 0x000000ff00047812 */ /* 0x002fcc00078ec0ff */
[----:B------:R-:W1:Y:S02]  /*5440*/  I2F.U16 R4, R4 ;  /* 0x0000000400047306 */ /* 0x000e640000101000 */
[----:B-1----:R-:W-:-:S04]  /*5450*/  FMNMX R2, RZ, R4, !PT ;  /* 0x00000004ff027209 */ /* 0x002fc80007800000 */
[----:B------:R-:W-:Y:S02]  /*5460*/  FMNMX R5, R2, 255, PT ;  /* 0x437f000002057809 */ /* 0x000fe40003800000 */
[----:B0-----:R-:W-:-:S04]  /*5470*/  IADD3 R2, P0, PT, R6, UR4, RZ ;  /* 0x0000000406027c10 */ /* 0x001fc8000ff1e0ff */
[----:B------:R-:W0:Y:S01]  /*5480*/  F2I.U32.TRUNC.NTZ R5, R5 ;  /* 0x0000000500057305 */ /* 0x000e22000020f000 */
[----:B------:R-:W-:-:S05]  /*5490*/  LEA.HI.X.SX32 R3, R6, UR5, 0x1, P0 ;  /* 0x0000000506037c11 */ /* 0x000fca00080f0eff */
[----:B0-----:R0:W-:Y:S04]  /*54a0*/  STG.E.U8 desc[UR6][R2.64], R5 ;  /* 0x0000000502007986 */ /* 0x0011e8000c101106 */
[----:B------:R-:W2:Y:S04]  /*54b0*/  LDG.E R0, desc[UR6][R10.64+0xc] ;  /* 0x00000c060a007981 */ /* 0x000ea8000c1e1900 */
[----:B------:R-:W3:Y:S04]  /*54c0*/  LDG.E R6, desc[UR6][R10.64+0x10] ;  /* 0x000010060a067981 */ /* 0x000ee8000c1e1900 */
[----:B------:R-:W4:Y:S01]  /*54d0*/  LDG.E R4, desc[UR6][R10.64+0x14] ;  /* 0x000014060a047981 */ /* 0x000f22000c1e1900 */
[-C--:B--2---:R-:W-:Y:S01]  /*54e0*/  FMUL R0, R0, R13.reuse ;  /* 0x0000000d00007220 */ /* 0x084fe20000400000 */
[----:B---3--:R-:W-:-:S03]  /*54f0*/  FMUL R6, R6, R13 ;  /* 0x0000000d06067220 */ /* 0x008fc60000400000 */
[-C--:B------:R-:W-:Y:S01]  /*5500*/  FMUL R0, R0, R13.reuse ;  /* 0x0000000d00007220 */ /* 0x080fe20000400000 */
[----:B------:R-:W-:-:S04]  /*5510*/  FMUL R7, R6, R13 ;  /* 0x0000000d06077220 */ /* 0x000fc80000400000 */
[----:B------:R-:W-:-:S04]  /*5520*/  FFMA R7, R0, R13, R7 ;  /* 0x0000000d00077223 */ /* 0x000fc80000000007 */
[----:B----4-:R-:W-:-:S04]  /*5530*/  FFMA R4, R4, R13, R7 ;  /* 0x0000000d04047223 */ /* 0x010fc80000000007 */
[----:B------:R-:W-:-:S06]  /*5540*/  FMUL R4, R4, 255 ;  /* 0x437f000004047820 */ /* 0x000fcc0000400000 */
[----:B------:R-:W1:Y:S02]  /*5550*/  F2I.U32.TRUNC.NTZ R4, R4 ;  /* 0x0000000400047305 */ /* 0x000e64000020f000 */
[----:B-1----:R-:W-:-:S06]  /*5560*/  LOP3.LUT R0, R4, 0xff, RZ, 0xc0, !PT ;  /* 0x000000ff04007812 */ /* 0x002fcc00078ec0ff */
[----:B------:R-:W0:Y:S02]  /*5570*/  I2F.U16 R0, R0 ;  /* 0x0000000000007306 */ /* 0x000e240000101000 */
[----:B0-----:R-:W-:-:S04]  /*5580*/  FMNMX R5, RZ, R0, !PT ;  /* 0x00000000ff057209 */ /* 0x001fc80007800000 */
[----:B------:R-:W-:-:S06]  /*5590*/  FMNMX R5, R5, 255, PT ;  /* 0x437f000005057809 */ /* 0x000fcc0003800000 */
[----:B------:R-:W0:Y:S02]  /*55a0*/  F2I.U32.TRUNC.NTZ R5, R5 ;  /* 0x0000000500057305 */ /* 0x000e24000020f000 */
        /* <DEDUP_REMOVED lines=8> */
[----:B------:R-:W-:Y:S01]  /*5630*/  FFMA R7, R6, R13, R7 ;  /* 0x0000000d06077223 */ /* 0x000fe20000000007 */
[----:B------:R-:W-:-:S03]  /*5640*/  HFMA2 R6, -RZ, RZ, 0, 1.5199184417724609375e-05 ;  /* 0x000000ffff067431 */ /* 0x000fc600000001ff */
[----:B----4-:R-:W-:-:S04]  /*5650*/  FFMA R7, R12, R13, R7 ;  /* 0x0000000d0c077223 */ /* 0x010fc80000000007 */
[----:B------:R-:W-:Y:S01]  /*5660*/  FMUL R7, R7, 255 ;  /* 0x437f000007077820 */ /* 0x000fe20000400000 */
[----:B------:R-:W-:Y:S05]  /*5670*/  STG.E.U8 desc[UR6][R2.64+0x3], R6 ;  /* 0x0000030602007986 */ /* 0x000fea000c101106 */
[----:B------:R-:W1:Y:S02]  /*5680*/  F2I.U32.TRUNC.NTZ R7, R7 ;  /* 0x0000000700077305 */ /* 0x000e64000020f000 */
[----:B-1----:R-:W-:-:S06]  /*5690*/  LOP3.LUT R0, R7, 0xff, RZ, 0xc0, !PT ;  /* 0x000000ff07007812 */ /* 0x002fcc00078ec0ff */
[----:B------:R-:W1:Y:S02]  /*56a0*/  I2F.U16 R0, R0 ;  /* 0x0000000000007306 */ /* 0x000e640000101000 */
[----:B-1----:R-:W-:-:S04]  /*56b0*/  FMNMX R4, RZ, R0, !PT ;  /* 0x00000000ff047209 */ /* 0x002fc80007800000 */
[----:B------:R-:W-:-:S04]  /*56c0*/  FMNMX R4, R4, 255, PT ;  /* 0x437f000004047809 */ /* 0x000fc80003800000 */
[----:B0-----:R-:W0:Y:S02]  /*56d0*/  F2I.U32.TRUNC.NTZ R5, R4 ;  /* 0x0000000400057305 */ /* 0x001e24000020f000 */
[----:B0-----:R-:W-:Y:S01]  /*56e0*/  STG.E.U8 desc[UR6][R2.64+0x2], R5 ;  /* 0x0000020502007986 */ /* 0x001fe2000c101106 */
[----:B------:R-:W-:Y:S05]  /*56f0*/  EXIT ;  /* 0x000000000000794d */ /* 0x000fea0003800000 */
        .weak           $__internal_0_$__cuda_sm20_rcp_rn_f32_slowpath
        .type           $__internal_0_$__cuda_sm20_rcp_rn_f32_slowpath,@function
        .size           $__internal_0_$__cuda_sm20_rcp_rn_f32_slowpath,($__internal_1_$__cuda_sm20_sqrt_rn_f32_slowpath - $__internal_0_$__cuda_sm20_rcp_rn_f32_slowpath)
$__internal_0_$__cuda_sm20_rcp_rn_f32_slowpath:
[----:B------:R-:W-:Y:S01]  /*5700*/  SHF.L.U32 R3, R2, 0x1, RZ ;  /* 0x0000000102037819 */ /* 0x000fe200000006ff */
[----:B------:R-:W-:Y:S03]  /*5710*/  BSSY.RECONVERGENT B3, `(.L_x_80) ;  /* 0x0000030000037945 */ /* 0x000fe60003800200 */
[----:B------:R-:W-:-:S04]  /*5720*/  SHF.R.U32.HI R3, RZ, 0x18, R3 ;  /* 0x00000018ff037819 */ /* 0x000fc80000011603 */
[----:B------:R-:W-:-:S13]  /*5730*/  ISETP.NE.U32.AND P0, PT, R3, RZ, PT ;  /* 0x000000ff0300720c */ /* 0x000fda0003f05070 */
[----:B------:R-:W-:Y:S05]  /*5740*/  @P0 BRA `(.L_x_81) ;  /* 0x0000000000280947 */ /* 0x000fea0003800000 */
[----:B------:R-:W-:-:S05]  /*5750*/  IMAD.SHL.U32 R3, R2, 0x2, RZ ;  /* 0x0000000202037824 */ /* 0x000fca00078e00ff */
[----:B------:R-:W-:-:S13]  /*5760*/  ISETP.NE.AND P0, PT, R3, RZ, PT ;  /* 0x000000ff0300720c */ /* 0x000fda0003f05270 */
[----:B------:R-:W-:Y:S01]  /*5770*/  @P0 FFMA R15, R2, 1.84467440737095516160e+19, RZ ;  /* 0x5f800000020f0823 */ /* 0x000fe200000000ff */
[----:B------:R-:W-:Y:S08]  /*5780*/  @!P0 MUFU.RCP R11, R2 ;  /* 0x00000002000b8308 */ /* 0x000ff00000001000 */
[----:B------:R-:W0:Y:S02]  /*5790*/  @P0 MUFU.RCP R16, R15 ;  /* 0x0000000f00100308 */ /* 0x000e240000001000 */
[----:B0-----:R-:W-:-:S04]  /*57a0*/  @P0 FFMA R3, R15, R16, -1 ;  /* 0xbf8000000f030423 */ /* 0x001fc80000000010 */
[----:B------:R-:W-:-:S04]  /*57b0*/  @P0 FADD.FTZ R3, -R3, -RZ ;  /* 0x800000ff03030221 */ /* 0x000fc80000010100 */
[----:B------:R-:W-:-:S04]  /*57c0*/  @P0 FFMA R3, R16, R3, R16 ;  /* 0x0000000310030223 */ /* 0x000fc80000000010 */
[----:B------:R-:W-:Y:S01]  /*57d0*/  @P0 FFMA R11, R3, 1.84467440737095516160e+19, RZ ;  /* 0x5f800000030b0823 */ /* 0x000fe200000000ff */
[----:B------:R-:W-:Y:S06]  /*57e0*/  BRA `(.L_x_82) ;  /* 0x0000000000887947 */ /* 0x000fec0003800000 */
.L_x_81:
[----:B------:R-:W-:-:S04]  /*57f0*/  IADD3 R19, PT, PT, R3, -0xfd, RZ ;  /* 0xffffff0303137810 */ /* 0x000fc80007ffe0ff */
[----:B------:R-:W-:-:S13]  /*5800*/  ISETP.GT.U32.AND P0, PT, R19, 0x1, PT ;  /* 0x000000011300780c */ /* 0x000fda0003f04070 */
[----:B------:R-:W-:Y:S05]  /*5810*/  @P0 BRA `(.L_x_83) ;  /* 0x0000000000780947 */ /* 0x000fea0003800000 */
[----:B------:R-:W-:Y:S02]  /*5820*/  LOP3.LUT R11, R2, 0x7fffff, RZ, 0xc0, !PT ;  /* 0x007fffff020b7812 */ /* 0x000fe400078ec0ff */
[----:B------:R-:W-:Y:S02]  /*5830*/  MOV R18, 0x3 ;  /* 0x0000000300127802 */ /* 0x000fe40000000f00 */
[----:B------:R-:W-:Y:S02]  /*5840*/  LOP3.LUT R11, R11, 0x3f800000, RZ, 0xfc, !PT ;  /* 0x3f8000000b0b7812 */ /* 0x000fe400078efcff */
[----:B------:R-:W-:Y:S02]  /*5850*/  SHF.L.U32 R18, R18, R19, RZ ;  /* 0x0000001312127219 */ /* 0x000fe400000006ff */
[----:B------:R-:W0:Y:S02]  /*5860*/  MUFU.RCP R16, R11 ;  /* 0x0000000b00107308 */ /* 0x000e240000001000 */
[----:B0-----:R-:W-:-:S04]  /*5870*/  FFMA R15, R11, R16, -1 ;  /* 0xbf8000000b0f7423 */ /* 0x001fc80000000010 */
[----:B------:R-:W-:-:S04]  /*5880*/  FADD.FTZ R15, -R15, -RZ ;  /* 0x800000ff0f0f7221 */ /* 0x000fc80000010100 */
[CCC-:B------:R-:W-:Y:S01]  /*5890*/  FFMA.RM R17, R16.reuse, R15.reuse, R16.reuse ;  /* 0x0000000f10117223 */ /* 0x1c0fe20000004010 */
[----:B------:R-:W-:-:S04]  /*58a0*/  FFMA.RP R16, R16, R15, R16 ;  /* 0x0000000f10107223 */ /* 0x000fc80000008010 */
[C---:B------:R-:W-:Y:S02]  /*58b0*/  LOP3.LUT R15, R17.reuse, 0x7fffff, RZ, 0xc0, !PT ;  /* 0x007fffff110f7812 */ /* 0x040fe400078ec0ff */
[----:B------:R-:W-:Y:S02]  /*58c0*/  FSETP.NEU.FTZ.AND P0, PT, R17, R16, PT ;  /* 0x000000101100720b */ /* 0x000fe40003f1d000 */
[----:B------:R-:W-:Y:S02]  /*58d0*/  LOP3.LUT R15, R15, 0x800000, RZ, 0xfc, !PT ;  /* 0x008000000f0f7812 */ /* 0x000fe400078efcff */
[----:B------:R-:W-:Y:S02]  /*58e0*/  SEL R16, RZ, 0xffffffff, !P0 ;  /* 0xffffffffff107807 */ /* 0x000fe40004000000 */
[----:B------:R-:W-:-:S03]  /*58f0*/  LOP3.LUT R18, R18, R15, RZ, 0xc0, !PT ;  /* 0x0000000f12127212 */ /* 0x000fc600078ec0ff */
[----:B------:R-:W-:Y:S01]  /*5900*/  IMAD.MOV R16, RZ, RZ, -R16 ;  /* 0x000000ffff107224 */ /* 0x000fe200078e0a10 */
[----:B------:R-:W-:-:S04]  /*5910*/  SHF.R.U32.HI R18, RZ, R19, R18 ;  /* 0x00000013ff127219 */ /* 0x000fc80000011612 */
[----:B------:R-:W-:Y:S02]  /*5920*/  LOP3.LUT P1, RZ, R16, R19, R15, 0xf8, !PT ;  /* 0x0000001310ff7212 */ /* 0x000fe4000782f80f */
[C---:B------:R-:W-:Y:S02]  /*5930*/  LOP3.LUT P0, RZ, R18.reuse, 0x1, RZ, 0xc0, !PT ;  /* 0x0000000112ff7812 */ /* 0x040fe4000780c0ff */
[----:B------:R-:W-:Y:S02]  /*5940*/  LOP3.LUT P2, RZ, R18, 0x2, RZ, 0xc0, !PT ;  /* 0x0000000212ff7812 */ /* 0x000fe4000784c0ff */
[----:B------:R-:W-:Y:S02]  /*5950*/  IADD3 R16, PT, PT, R3, -0xfc, RZ ;  /* 0xffffff0403107810 */ /* 0x000fe40007ffe0ff */
[----:B------:R-:W-:Y:S02]  /*5960*/  PLOP3.LUT P0, PT, P0, P1, P2, 0xe0, 0x0 ;  /* 0x000000000000781c */ /* 0x000fe40000703c20 */
[----:B------:R-:W-:-:S02]  /*5970*/  LOP3.LUT P1, RZ, R2, 0x7fffff, RZ, 0xc0, !PT ;  /* 0x007fffff02ff7812 */ /* 0x000fc4000782c0ff */
[----:B------:R-:W-:-:S04]  /*5980*/  SEL R11, RZ, 0x1, !P0 ;  /* 0x00000001ff0b7807 */ /* 0x000fc80004000000 */
[----:B------:R-:W-:-:S04]  /*5990*/  IADD3 R11, PT, PT, -R11, RZ, RZ ;  /* 0x000000ff0b0b7210 */ /* 0x000fc80007ffe1ff */
[----:B------:R-:W-:Y:S02]  /*59a0*/  ISETP.GE.AND P0, PT, R11, RZ, PT ;  /* 0x000000ff0b00720c */ /* 0x000fe40003f06270 */
[----:B------:R-:W-:-:S11]  /*59b0*/  SHF.R.U32.HI R11, RZ, R16, R15 ;  /* 0x00000010ff0b7219 */ /* 0x000fd6000001160f */
[----:B------:R-:W-:-:S05]  /*59c0*/  @!P0 VIADD R11, R11, 0x1 ;  /* 0x000000010b0b8836 */ /* 0x000fca0000000000 */
[----:B------:R-:W-:-:S04]  /*59d0*/  @!P1 SHF.L.U32 R11, R11, 0x1, RZ ;  /* 0x000000010b0b9819 */ /* 0x000fc800000006ff */
[----:B------:R-:W-:Y:S01]  /*59e0*/  LOP3.LUT R11, R11, 0x80000000, R2, 0xf8, !PT ;  /* 0x800000000b0b7812 */ /* 0x000fe200078ef802 */
[----:B------:R-:W-:Y:S06]  /*59f0*/  BRA `(.L_x_82) ;  /* 0x0000000000047947 */ /* 0x000fec0003800000 */
.L_x_83:
[----:B------:R0:W1:Y:S02]  /*5a00*/  MUFU.RCP R11, R2 ;  /* 0x00000002000b7308 */ /* 0x0000640000001000 */
.L_x_82:
[----:B------:R-:W-:Y:S05]  /*5a10*/  BSYNC.RECONVERGENT B3 ;  /* 0x0000000000037941 */ /* 0x000fea0003800200 */
.L_x_80:
[----:B------:R-:W-:-:S04]  /*5a20*/  HFMA2 R15, -RZ, RZ, 0, 0 ;  /* 0x00000000ff0f7431 */ /* 0x000fc800000001ff */
[----:B01----:R-:W-:Y:S05]  /*5a30*/  RET.REL.NODEC R14 `(_Z6kernelPhPKf) ;  /* 0xffffffa40e707950 */ /* 0x003fea0003c3ffff */
        .weak           $__internal_1_$__cuda_sm20_sqrt_rn_f32_slowpath
        .type           $__internal_1_$__cuda_sm20_sqrt_rn_f32_slowpath,@function
        .size           $__internal_1_$__cuda_sm20_sqrt_rn_f32_slowpath,($__internal_2_$__cuda_sm3x_div_rn_noftz_f32_slowpath - $__internal_1_$__cuda_sm20_sqrt_rn_f32_slowpath)
$__internal_1_$__cuda_sm20_sqrt_rn_f32_slowpath:
[----:B------:R-:W-:-:S13]  /*5a40*/  LOP3.LUT P0, RZ, R2, 0x7fffffff, RZ, 0xc0, !PT ;  /* 0x7fffffff02ff7812 */ /* 0x000fda000780c0ff */
[----:B------:R-:W-:Y:S01]  /*5a50*/  @!P0 IMAD.MOV.U32 R3, RZ, RZ, R2 ;  /* 0x000000ffff038224 */ /* 0x000fe200078e0002 */
[----:B------:R-:W-:Y:S06]  /*5a60*/  @!P0 BRA `(.L_x_84) ;  /* 0x0000000000408947 */ /* 0x000fec0003800000 */
[----:B------:R-:W-:-:S13]  /*5a70*/  FSETP.GEU.FTZ.AND P0, PT, R2, RZ, PT ;  /* 0x000000ff0200720b */ /* 0x000fda0003f1e000 */
[----:B------:R-:W-:Y:S01]  /*5a80*/  @!P0 MOV R3, 0x7fffffff ;  /* 0x7fffffff00038802 */ /* 0x000fe20000000f00 */
[----:B------:R-:W-:Y:S06]  /*5a90*/  @!P0 BRA `(.L_x_84) ;  /* 0x0000000000348947 */ /* 0x000fec0003800000 */
[----:B------:R-:W-:-:S13]  /*5aa0*/  FSETP.GTU.FTZ.AND P0, PT, |R2|, +INF , PT ;  /* 0x7f8000000200780b */ /* 0x000fda0003f1c200 */
[----:B------:R-:W-:Y:S01]  /*5ab0*/  @P0 FADD.FTZ R3, R2, 1 ;  /* 0x3f80000002030421 */ /* 0x000fe20000010000 */
[----:B------:R-:W-:Y:S06]  /*5ac0*/  @P0 BRA `(.L_x_84) ;  /* 0x0000000000280947 */ /* 0x000fec0003800000 */
[----:B------:R-:W-:-:S13]  /*5ad0*/  FSETP.NEU.FTZ.AND P0, PT, |R2|, +INF , PT ;  /* 0x7f8000000200780b */ /* 0x000fda0003f1d200 */
[----:B------:R-:W-:-:S04]  /*5ae0*/  @P0 FFMA R10, R2, 1.84467440737095516160e+19, RZ ;  /* 0x5f800000020a0823 */ /* 0x000fc800000000ff */
[----:B------:R-:W0:Y:S02]  /*5af0*/  @P0 MUFU.RSQ R3, R10 ;  /* 0x0000000a00030308 */ /* 0x000e240000001400 */
[----:B0-----:R-:W-:Y:S01]  /*5b00*/  @P0 FMUL.FTZ R11, R10, R3 ;  /* 0x000000030a0b0220 */ /* 0x001fe20000410000 */
[----:B------:R-:W-:Y:S01]  /*5b10*/  @P0 FMUL.FTZ R13, R3, 0.5 ;  /* 0x3f000000030d0820 */ /* 0x000fe20000410000 */
[----:B------:R-:W-:Y:S02]  /*5b20*/  @!P0 MOV R3, R2 ;  /* 0x0000000200038202 */ /* 0x000fe40000000f00 */
[----:B------:R-:W-:-:S04]  /*5b30*/  @P0 FADD.FTZ R12, -R11, -RZ ;  /* 0x800000ff0b0c0221 */ /* 0x000fc80000010100 */
[----:B------:R-:W-:-:S04]  /*5b40*/  @P0 FFMA R12, R11, R12, R10 ;  /* 0x0000000c0b0c0223 */ /* 0x000fc8000000000a */
[----:B------:R-:W-:-:S04]  /*5b50*/  @P0 FFMA R12, R12, R13, R11 ;  /* 0x0000000d0c0c0223 */ /* 0x000fc8000000000b */
[----:B------:R-:W-:-:S07]  /*5b60*/  @P0 FMUL.FTZ R3, R12, 2.3283064365386962891e-10 ;  /* 0x2f8000000c030820 */ /* 0x000fce0000410000 */
.L_x_84:
[----:B------:R-:W-:Y:S02]  /*5b70*/  IMAD.MOV.U32 R10, RZ, RZ, R3 ;  /* 0x000000ffff0a7224 */ /* 0x000fe400078e0003 */
[----:B------:R-:W-:Y:S01]  /*5b80*/  HFMA2 R3, -RZ, RZ, 0, 0 ;  /* 0x00000000ff037431 */ /* 0x000fe200000001ff */
[----:B------:R-:W-:-:S04]  /*5b90*/  MOV R2, R14 ;  /* 0x0000000e00027202 */ /* 0x000fc80000000f00 */
[----:B------:R-:W-:Y:S05]  /*5ba0*/  RET.REL.NODEC R2 `(_Z6kernelPhPKf) ;  /* 0xffffffa402147950 */ /* 0x000fea0003c3ffff */
        .weak           $__internal_2_$__cuda_sm3x_div_rn_noftz_f32_slowpath
        .type           $__internal_2_$__cuda_sm3x_div_rn_noftz_f32_slowpath,@function
        .size           $__internal_2_$__cuda_sm3x_div_rn_noftz_f32_slowpath,(.L_x_99 - $__internal_2_$__cuda_sm3x_div_rn_noftz_f32_slowpath)
$__internal_2_$__cuda_sm3x_div_rn_noftz_f32_slowpath:
[----:B------:R-:W-:Y:S01]  /*5bb0*/  SHF.R.U32.HI R16, RZ, 0x17, R3 ;  /* 0x00000017ff107819 */ /* 0x000fe20000011603 */
[----:B------:R-:W-:Y:S01]  /*5bc0*/  BSSY.RECONVERGENT B4, `(.L_x_85) ;  /* 0x0000062000047945 */ /* 0x000fe20003800200 */
[----:B------:R-:W-:Y:S02]  /*5bd0*/  SHF.R.U32.HI R17, RZ, 0x17, R2 ;  /* 0x00000017ff117819 */ /* 0x000fe40000011602 */
[----:B------:R-:W-:Y:S02]  /*5be0*/  LOP3.LUT R16, R16, 0xff, RZ, 0xc0, !PT ;  /* 0x000000ff10107812 */ /* 0x000fe400078ec0ff */
[----:B------:R-:W-:-:S03]  /*5bf0*/  LOP3.LUT R21, R17, 0xff, RZ, 0xc0, !PT ;  /* 0x000000ff11157812 */ /* 0x000fc600078ec0ff */
[----:B------:R-:W-:Y:S01]  /*5c00*/  VIADD R19, R16, 0xffffffff ;  /* 0xffffffff10137836 */ /* 0x000fe20000000000 */
[----:B------:R-:W-:-:S04]  /*5c10*/  IADD3 R18, PT, PT, R21, -0x1, RZ ;  /* 0xffffffff15127810 */ /* 0x000fc80007ffe0ff */
[----:B------:R-:W-:-:S04]  /*5c20*/  ISETP.GT.U32.AND P0, PT, R19, 0xfd, PT ;  /* 0x000000fd1300780c */ /* 0x000fc80003f04070 */
[----:B------:R-:W-:-:S13]  /*5c30*/  ISETP.GT.U32.OR P0, PT, R18, 0xfd, P0 ;  /* 0x000000fd1200780c */ /* 0x000fda0000704470 */
[----:B------:R-:W-:Y:S01]  /*5c40*/  @!P0 MOV R17, RZ ;  /* 0x000000ff00118202 */ /* 0x000fe20000000f00 */
[----:B------:R-:W-:Y:S06]  /*5c50*/  @!P0 BRA `(.L_x_86) ;  /* 0x00000000005c8947 */ /* 0x000fec0003800000 */
[----:B------:R-:W-:Y:S02]  /*5c60*/  FSETP.GTU.FTZ.AND P0, PT, |R2|, +INF , PT ;  /* 0x7f8000000200780b */ /* 0x000fe40003f1c200 */
[----:B------:R-:W-:-:S04]  /*5c70*/  FSETP.GTU.FTZ.AND P2, PT, |R3|, +INF , PT ;  /* 0x7f8000000300780b */ /* 0x000fc80003f5c200 */
[----:B------:R-:W-:-:S13]  /*5c80*/  PLOP3.LUT P0, PT, P0, P2, PT, 0xf8, 0x8f ;  /* 0x00000000008f781c */ /* 0x000fda0000705f70 */
[----:B------:R-:W-:Y:S05]  /*5c90*/  @P0 BRA `(.L_x_87) ;  /* 0x00000004004c0947 */ /* 0x000fea0003800000 */
[----:B------:R-:W-:-:S13]  /*5ca0*/  LOP3.LUT P0, RZ, R3, 0x7fffffff, R2, 0xc8, !PT ;  /* 0x7fffffff03ff7812 */ /* 0x000fda000780c802 */
[----:B------:R-:W-:Y:S05]  /*5cb0*/  @!P0 BRA `(.L_x_88) ;  /* 0x00000004003c8947 */ /* 0x000fea0003800000 */
[C---:B------:R-:W-:Y:S02]  /*5cc0*/  FSETP.NEU.FTZ.AND P2, PT, |R2|.reuse, +INF , PT ;  /* 0x7f8000000200780b */ /* 0x040fe40003f5d200 */
[----:B------:R-:W-:Y:S02]  /*5cd0*/  FSETP.NEU.FTZ.AND P3, PT, |R3|, +INF , PT ;  /* 0x7f8000000300780b */ /* 0x000fe40003f7d200 */
[----:B------:R-:W-:-:S11]  /*5ce0*/  FSETP.NEU.FTZ.AND P0, PT, |R2|, +INF , PT ;  /* 0x7f8000000200780b */ /* 0x000fd60003f1d200 */
[----:B------:R-:W-:Y:S05]  /*5cf0*/  @!P3 BRA !P2, `(.L_x_88) ;  /* 0x00000004002cb947 */ /* 0x000fea0005000000 */
[----:B------:R-:W-:-:S04]  /*5d00*/  LOP3.LUT P2, RZ, R2, 0x7fffffff, RZ, 0xc0, !PT ;  /* 0x7fffffff02ff7812 */ /* 0x000fc8000784c0ff */
[----:B------:R-:W-:-:S13]  /*5d10*/  PLOP3.LUT P2, PT, P3, P2, PT, 0x2f, 0xf2 ;  /* 0x0000000000f2781c */ /* 0x000fda0001f44577 */
[----:B------:R-:W-:Y:S05]  /*5d20*/  @P2 BRA `(.L_x_89) ;  /* 0x0000000400182947 */ /* 0x000fea0003800000 */
[----:B------:R-:W-:-:S04]  /*5d30*/  LOP3.LUT P2, RZ, R3, 0x7fffffff, RZ, 0xc0, !PT ;  /* 0x7fffffff03ff7812 */ /* 0x000fc8000784c0ff */
[----:B------:R-:W-:-:S13]  /*5d40*/  PLOP3.LUT P0, PT, P0, P2, PT, 0x2f, 0xf2 ;  /* 0x0000000000f2781c */ /* 0x000fda0000704577 */
[----:B------:R-:W-:Y:S05]  /*5d50*/  @P0 BRA `(.L_x_90) ;  /* 0x0000000400000947 */ /* 0x000fea0003800000 */
[----:B------:R-:W-:Y:S02]  /*5d60*/  ISETP.GE.AND P0, PT, R18, RZ, PT ;  /* 0x000000ff1200720c */ /* 0x000fe40003f06270 */
[----:B------:R-:W-:-:S11]  /*5d70*/  ISETP.GE.AND P2, PT, R19, RZ, PT ;  /* 0x000000ff1300720c */ /* 0x000fd60003f46270 */
[----:B------:R-:W-:Y:S01]  /*5d80*/  @P0 IMAD.MOV.U32 R17, RZ, RZ, RZ ;  /* 0x000000ffff110224 */ /* 0x000fe200078e00ff */
[----:B------:R-:W-:Y:S01]  /*5d90*/  @!P0 MOV R17, 0xffffffc0 ;  /* 0xffffffc000118802 */ /* 0x000fe20000000f00 */
[----:B------:R-:W-:Y:S01]  /*5da0*/  @!P0 FFMA R2, R2, 1.84467440737095516160e+19, RZ ;  /* 0x5f80000002028823 */ /* 0x000fe200000000ff */
[----:B------:R-:W-:Y:S02]  /*5db0*/  @!P2 FFMA R3, R3, 1.84467440737095516160e+19, RZ ;  /* 0x5f8000000303a823 */ /* 0x000fe400000000ff */
[----:B------:R-:W-:-:S07]  /*5dc0*/  @!P2 IADD3 R17, PT, PT, R17, 0x40, RZ ;  /* 0x000000401111a810 */ /* 0x000fce0007ffe0ff */
.L_x_86:
[----:B------:R-:W-:Y:S01]  /*5dd0*/  LEA R18, R16, 0xc0800000, 0x17 ;  /* 0xc080000010127811 */ /* 0x000fe200078eb8ff */
[----:B------:R-:W-:Y:S01]  /*5de0*/  BSSY.RECONVERGENT B5, `(.L_x_91) ;  /* 0x0000036000057945 */ /* 0x000fe20003800200 */
[----:B------:R-:W-:-:S03]  /*5df0*/  IADD3 R21, PT, PT, R21, -0x7f, RZ ;  /* 0xffffff8115157810 */ /* 0x000fc60007ffe0ff */
[----:B------:R-:W-:Y:S02]  /*5e00*/  IMAD.IADD R20, R3, 0x1, -R18 ;  /* 0x0000000103147824 */ /* 0x000fe400078e0a12 */
[C---:B------:R-:W-:Y:S02]  /*5e10*/  IMAD R2, R21.reuse, -0x800000, R2 ;  /* 0xff80000015027824 */ /* 0x040fe400078e0202 */
[----:B------:R0:W1:Y:S01]  /*5e20*/  MUFU.RCP R3, R20 ;  /* 0x0000001400037308 */ /* 0x0000620000001000 */
[----:B------:R-:W-:Y:S01]  /*5e30*/  FADD.FTZ R19, -R20, -RZ ;  /* 0x800000ff14137221 */ /* 0x000fe20000010100 */
[----:B0-----:R-:W-:-:S04]  /*5e40*/  IADD3 R20, PT, PT, R21, 0x7f, -R16 ;  /* 0x0000007f15147810 */ /* 0x001fc80007ffe810 */
[----:B------:R-:W-:Y:S01]  /*5e50*/  IADD3 R17, PT, PT, R20, R17, RZ ;  /* 0x0000001114117210 */ /* 0x000fe20007ffe0ff */
[----:B-1----:R-:W-:-:S04]  /*5e60*/  FFMA R18, R3, R19, 1 ;  /* 0x3f80000003127423 */ /* 0x002fc80000000013 */
[----:B------:R-:W-:-:S04]  /*5e70*/  FFMA R3, R3, R18, R3 ;  /* 0x0000001203037223 */ /* 0x000fc80000000003 */
[----:B------:R-:W-:-:S04]  /*5e80*/  FFMA R18, R2, R3, RZ ;  /* 0x0000000302127223 */ /* 0x000fc800000000ff */
[----:B------:R-:W-:-:S04]  /*5e90*/  FFMA R22, R19, R18, R2 ;  /* 0x0000001213167223 */ /* 0x000fc80000000002 */
[----:B------:R-:W-:-:S04]  /*5ea0*/  FFMA R18, R3, R22, R18 ;  /* 0x0000001603127223 */ /* 0x000fc80000000012 */
[----:B------:R-:W-:-:S04]  /*5eb0*/  FFMA R19, R19, R18, R2 ;  /* 0x0000001213137223 */ /* 0x000fc80000000002 */
[----:B------:R-:W-:-:S05]  /*5ec0*/  FFMA R2, R3, R19, R18 ;  /* 0x0000001303027223 */ /* 0x000fca0000000012 */
[----:B------:R-:W-:-:S04]  /*5ed0*/  SHF.R.U32.HI R16, RZ, 0x17, R2 ;  /* 0x00000017ff107819 */ /* 0x000fc80000011602 */
[----:B------:R-:W-:-:S05]  /*5ee0*/  LOP3.LUT R16, R16, 0xff, RZ, 0xc0, !PT ;  /* 0x000000ff10107812 */ /* 0x000fca00078ec0ff */
[----:B------:R-:W-:-:S05]  /*5ef0*/  IMAD.IADD R20, R16, 0x1, R17 ;  /* 0x0000000110147824 */ /* 0x000fca00078e0211 */
[----:B------:R-:W-:-:S04]  /*5f00*/  IADD3 R16, PT, PT, R20, -0x1, RZ ;  /* 0xffffffff14107810 */ /* 0x000fc80007ffe0ff */
[----:B------:R-:W-:-:S13]  /*5f10*/  ISETP.GE.U32.AND P0, PT, R16, 0xfe, PT ;  /* 0x000000fe1000780c */ /* 0x000fda0003f06070 */
[----:B------:R-:W-:Y:S05]  /*5f20*/  @!P0 BRA `(.L_x_92) ;  /* 0x0000000000808947 */ /* 0x000fea0003800000 */
[----:B------:R-:W-:-:S13]  /*5f30*/  ISETP.GT.AND P0, PT, R20, 0xfe, PT ;  /* 0x000000fe1400780c */ /* 0x000fda0003f04270 */
[----:B------:R-:W-:Y:S05]  /*5f40*/  @P0 BRA `(.L_x_93) ;  /* 0x00000000006c0947 */ /* 0x000fea0003800000 */
[----:B------:R-:W-:-:S13]  /*5f50*/  ISETP.GE.AND P0, PT, R20, 0x1, PT ;  /* 0x000000011400780c */ /* 0x000fda0003f06270 */
[----:B------:R-:W-:Y:S05]  /*5f60*/  @P0 BRA `(.L_x_94) ;  /* 0x0000000000740947 */ /* 0x000fea0003800000 */
[----:B------:R-:W-:Y:S02]  /*5f70*/  ISETP.GE.AND P0, PT, R20, -0x18, PT ;  /* 0xffffffe81400780c */ /* 0x000fe40003f06270 */
[----:B------:R-:W-:-:S11]  /*5f80*/  LOP3.LUT R2, R2, 0x80000000, RZ, 0xc0, !PT ;  /* 0x8000000002027812 */ /* 0x000fd600078ec0ff */
[----:B------:R-:W-:Y:S05]  /*5f90*/  @!P0 BRA `(.L_x_94) ;  /* 0x0000000000688947 */ /* 0x000fea0003800000 */
[CCC-:B------:R-:W-:Y:S01]  /*5fa0*/  FFMA.RZ R16, R3.reuse, R19.reuse, R18.reuse ;  /* 0x0000001303107223 */ /* 0x1c0fe2000000c012 */
[C---:B------:R-:W-:Y:S02]  /*5fb0*/  ISETP.NE.AND P3, PT, R20.reuse, RZ, PT ;  /* 0x000000ff1400720c */ /* 0x040fe40003f65270 */
[----:B------:R-:W-:Y:S02]  /*5fc0*/  ISETP.NE.AND P2, PT, R20, RZ, PT ;  /* 0x000000ff1400720c */ /* 0x000fe40003f45270 */
[----:B------:R-:W-:Y:S01]  /*5fd0*/  LOP3.LUT R17, R16, 0x7fffff, RZ, 0xc0, !PT ;  /* 0x007fffff10117812 */ /* 0x000fe200078ec0ff */
[CCC-:B------:R-:W-:Y:S01]  /*5fe0*/  FFMA.RP R16, R3.reuse, R19.reuse, R18.reuse ;  /* 0x0000001303107223 */ /* 0x1c0fe20000008012 */
[----:B------:R-:W-:Y:S01]  /*5ff0*/  FFMA.RM R3, R3, R19, R18 ;  /* 0x0000001303037223 */ /* 0x000fe20000004012 */
[----:B------:R-:W-:Y:S01]  /*6000*/  IADD3 R18, PT, PT, R20, 0x20, RZ ;  /* 0x0000002014127810 */ /* 0x000fe20007ffe0ff */
[----:B------:R-:W-:Y:S01]  /*6010*/  IMAD.MOV R19, RZ, RZ, -R20 ;  /* 0x000000ffff137224 */ /* 0x000fe200078e0a14 */
[----:B------:R-:W-:-:S02]  /*6020*/  LOP3.LUT R17, R17, 0x800000, RZ, 0xfc, !PT ;  /* 0x0080000011117812 */ /* 0x000fc400078efcff */
[----:B------:R-:W-:Y:S02]  /*6030*/  FSETP.NEU.FTZ.AND P0, PT, R16, R3, PT ;  /* 0x000000031000720b */ /* 0x000fe40003f1d000 */
[----:B------:R-:W-:Y:S02]  /*6040*/  SHF.L.U32 R18, R17, R18, RZ ;  /* 0x0000001211127219 */ /* 0x000fe400000006ff */
[----:B------:R-:W-:Y:S02]  /*6050*/  SEL R16, R19, RZ, P3 ;  /* 0x000000ff13107207 */ /* 0x000fe40001800000 */
[----:B------:R-:W-:Y:S02]  /*6060*/  ISETP.NE.AND P2, PT, R18, RZ, P2 ;  /* 0x000000ff1200720c */ /* 0x000fe40001745270 */
[----:B------:R-:W-:Y:S02]  /*6070*/  SHF.R.U32.HI R16, RZ, R16, R17 ;  /* 0x00000010ff107219 */ /* 0x000fe40000011611 */
[----:B------:R-:W-:-:S02]  /*6080*/  PLOP3.LUT P0, PT, P0, P2, PT, 0xf8, 0x8f ;  /* 0x00000000008f781c */ /* 0x000fc40000705f70 */
[----:B------:R-:W-:Y:S02]  /*6090*/  SHF.R.U32.HI R18, RZ, 0x1, R16 ;  /* 0x00000001ff127819 */ /* 0x000fe40000011610 */
[----:B------:R-:W-:-:S04]  /*60a0*/  SEL R3, RZ, 0x1, !P0 ;  /* 0x00000001ff037807 */ /* 0x000fc80004000000 */
[----:B------:R-:W-:-:S04]  /*60b0*/  LOP3.LUT R3, R3, 0x1, R18, 0xf8, !PT ;  /* 0x0000000103037812 */ /* 0x000fc800078ef812 */
[----:B------:R-:W-:-:S04]  /*60c0*/  LOP3.LUT R3, R3, R16, RZ, 0xc0, !PT ;  /* 0x0000001003037212 */ /* 0x000fc800078ec0ff */
[----:B------:R-:W-:-:S04]  /*60d0*/  IADD3 R3, PT, PT, R18, R3, RZ ;  /* 0x0000000312037210 */ /* 0x000fc80007ffe0ff */
[----:B------:R-:W-:Y:S01]  /*60e0*/  LOP3.LUT R2, R3, R2, RZ, 0xfc, !PT ;  /* 0x0000000203027212 */ /* 0x000fe200078efcff */
[----:B------:R-:W-:Y:S06]  /*60f0*/  BRA `(.L_x_94) ;  /* 0x0000000000107947 */ /* 0x000fec0003800000 */
.L_x_93:
[----:B------:R-:W-:-:S04]  /*6100*/  LOP3.LUT R2, R2, 0x80000000, RZ, 0xc0, !PT ;  /* 0x8000000002027812 */ /* 0x000fc800078ec0ff */
[----:B------:R-:W-:Y:S01]  /*6110*/  LOP3.LUT R2, R2, 0x7f800000, RZ, 0xfc, !PT ;  /* 0x7f80000002027812 */ /* 0x000fe200078efcff */
[----:B------:R-:W-:Y:S06]  /*6120*/  BRA `(.L_x_94) ;  /* 0x0000000000047947 */ /* 0x000fec0003800000 */
.L_x_92:
[----:B------:R-:W-:-:S07]  /*6130*/  LEA R2, R17, R2, 0x17 ;  /* 0x0000000211027211 */ /* 0x000fce00078eb8ff */
.L_x_94:
[----:B------:R-:W-:Y:S05]  /*6140*/  BSYNC.RECONVERGENT B5 ;  /* 0x0000000000057941 */ /* 0x000fea0003800200 */
.L_x_91:
[----:B------:R-:W-:Y:S05]  /*6150*/  BRA `(.L_x_95) ;  /* 0x0000000000207947 */ /* 0x000fea0003800000 */
.L_x_90:
[----:B------:R-:W-:-:S04]  /*6160*/  LOP3.LUT R2, R3, 0x80000000, R2, 0x48, !PT ;  /* 0x8000000003027812 */ /* 0x000fc800078e4802 */
[----:B------:R-:W-:Y:S01]  /*6170*/  LOP3.LUT R2, R2, 0x7f800000, RZ, 0xfc, !PT ;  /* 0x7f80000002027812 */ /* 0x000fe200078efcff */
[----:B------:R-:W-:Y:S06]  /*6180*/  BRA `(.L_x_95) ;  /* 0x0000000000147947 */ /* 0x000fec0003800000 */
.L_x_89:
[----:B------:R-:W-:Y:S01]  /*6190*/  LOP3.LUT R2, R3, 0x80000000, R2, 0x48, !PT ;  /* 0x8000000003027812 */ /* 0x000fe200078e4802 */
[----:B------:R-:W-:Y:S06]  /*61a0*/  BRA `(.L_x_95) ;  /* 0x00000000000c7947 */ /* 0x000fec0003800000 */
.L_x_88:
[----:B------:R-:W0:Y:S01]  /*61b0*/  MUFU.RSQ R2, -QNAN ;  /* 0xffc0000000027908 */ /* 0x000e220000001400 */
[----:B------:R-:W-:Y:S05]  /*61c0*/  BRA `(.L_x_95) ;  /* 0x0000000000047947 */ /* 0x000fea0003800000 */
.L_x_87:
[----:B------:R-:W-:-:S07]  /*61d0*/  FADD.FTZ R2, R2, R3 ;  /* 0x0000000302027221 */ /* 0x000fce0000010000 */
.L_x_95:
[----:B------:R-:W-:Y:S05]  /*61e0*/  BSYNC.RECONVERGENT B4 ;  /* 0x0000000000047941 */ /* 0x000fea0003800200 */
.L_x_85:
[----:B------:R-:W-:Y:S02]  /*61f0*/  HFMA2 R3, -RZ, RZ, 0, 0 ;  /* 0x00000000ff037431 */ /* 0x000fe400000001ff */
[----:B0-----:R-:W-:Y:S01]  /*6200*/  IMAD.MOV.U32 R16, RZ, RZ, R2 ;  /* 0x000000ffff107224 */ /* 0x001fe200078e0002 */
[----:B------:R-:W-:-:S04]  /*6210*/  MOV R2, R14 ;  /* 0x0000000e00027202 */ /* 0x000fc80000000f00 */
[----:B------:R-:W-:Y:S05]  /*6220*/  RET.REL.NODEC R2 `(_Z6kernelPhPKf) ;  /* 0xffffff9c02747950 */ /* 0x000fea0003c3ffff */
.L_x_96:
[----:B------:R-:W-:-:S00]  /*6230*/  BRA `(.L_x_96) ;  /* 0xfffffffc00fc7947 */ /* 0x000fc0000383ffff */
[----:B------:R-:W-:-:S00]  /*6240*/  NOP ;  /* 0x0000000000007918 */ /* 0x000fc00000000000 */
        /* <DEDUP_REMOVED lines=11> */
.L_x_99:


//--------------------- .nv.global.init           --------------------------
	.section	.nv.global.init,"aw",@progbits
	.align	4
.nv.global.init:
	.type		__cudart_i2opi_f,@object
	.size		__cudart_i2opi_f,(.L_0 - __cudart_i2opi_f)
__cudart_i2opi_f:
        /*0000*/ 	.byte	0x41, 0x90, 0x43, 0x3c, 0x99, 0x95, 0x62, 0xdb, 0xc0, 0xdd, 0x34, 0xf5, 0xd1, 0x57, 0x27, 0xfc
        /*0010*/ 	.byte	0x29, 0x15, 0x44, 0x4e, 0x6e, 0x83, 0xf9, 0xa2
.L_0:


//--------------------- .nv.shared.reserved.0     --------------------------
	.section	.nv.shared.reserved.0,"aw",@nobits
	.weak		__nv_reservedSMEM_offset_0_alias
	.size		__nv_reservedSMEM_offset_0_alias, 0, 64
	.other		__nv_reservedSMEM_offset_0_alias,@"STO_CUDA_RESERVED_SHARED STV_DEFAULT"
__nv_reservedSMEM_offset_0_alias:
	.zero		0
	.zero		64


//--------------------- .nv.constant0._Z6kernelPhPKf --------------------------
	.section	.nv.constant0._Z6kernelPhPKf,"a",@progbits
	.sectionflags	@""
	.align	4
.nv.constant0._Z6kernelPhPKf:
	.zero		912


//--------------------- SYMBOLS --------------------------

	.type		.nv.reservedSmem.offset0,@object
	.size		.nv.reservedSmem.offset0,0x4
